//
// Generated by NVIDIA NVVM Compiler
//
// Compiler Build ID: CL-36424714
// Cuda compilation tools, release 13.0, V13.0.88
// Based on NVVM 20.0.0
//

.version 9.0
.target sm_100
.address_size 64

	// .globl	_Z6DBSCANPdPiS0_S0_S0_S0_S0_
.const .align 4 .u32 minPts = 4;
.const .align 8 .f64 eps = 0d3FF8000000000000;
// _ZZ6DBSCANPdPiS0_S0_S0_S0_S0_E7pointID has been demoted
// _ZZ6DBSCANPdPiS0_S0_S0_S0_S0_E14neighborBuffer has been demoted
// _ZZ6DBSCANPdPiS0_S0_S0_S0_S0_E13neighborCount has been demoted
// _ZZ6DBSCANPdPiS0_S0_S0_S0_S0_E7chainID has been demoted
// _ZZ6DBSCANPdPiS0_S0_S0_S0_S0_E9processed has been demoted

.visible .entry _Z6DBSCANPdPiS0_S0_S0_S0_S0_(
	.param .u64 .ptr .align 1 _Z6DBSCANPdPiS0_S0_S0_S0_S0__param_0,
	.param .u64 .ptr .align 1 _Z6DBSCANPdPiS0_S0_S0_S0_S0__param_1,
	.param .u64 .ptr .align 1 _Z6DBSCANPdPiS0_S0_S0_S0_S0__param_2,
	.param .u64 .ptr .align 1 _Z6DBSCANPdPiS0_S0_S0_S0_S0__param_3,
	.param .u64 .ptr .align 1 _Z6DBSCANPdPiS0_S0_S0_S0_S0__param_4,
	.param .u64 .ptr .align 1 _Z6DBSCANPdPiS0_S0_S0_S0_S0__param_5,
	.param .u64 .ptr .align 1 _Z6DBSCANPdPiS0_S0_S0_S0_S0__param_6
)
{
	.reg .pred 	%p<121>;
	.reg .b32 	%r<193>;
	.reg .b64 	%rd<141>;
	.reg .b64 	%fd<27>;
	// demoted variable
	.shared .align 4 .u32 _ZZ6DBSCANPdPiS0_S0_S0_S0_S0_E7pointID;
	// demoted variable
	.shared .align 4 .b8 _ZZ6DBSCANPdPiS0_S0_S0_S0_S0_E14neighborBuffer[16];
	// demoted variable
	.shared .align 4 .u32 _ZZ6DBSCANPdPiS0_S0_S0_S0_S0_E13neighborCount;
	// demoted variable
	.shared .align 4 .u32 _ZZ6DBSCANPdPiS0_S0_S0_S0_S0_E7chainID;
	// demoted variable
	.shared .align 4 .u32 _ZZ6DBSCANPdPiS0_S0_S0_S0_S0_E9processed;
	ld.param.u64 	%rd23, [_Z6DBSCANPdPiS0_S0_S0_S0_S0__param_0];
	ld.param.u64 	%rd24, [_Z6DBSCANPdPiS0_S0_S0_S0_S0__param_1];
	ld.param.u64 	%rd25, [_Z6DBSCANPdPiS0_S0_S0_S0_S0__param_2];
	ld.param.u64 	%rd26, [_Z6DBSCANPdPiS0_S0_S0_S0_S0__param_3];
	ld.param.u64 	%rd27, [_Z6DBSCANPdPiS0_S0_S0_S0_S0__param_4];
	ld.param.u64 	%rd28, [_Z6DBSCANPdPiS0_S0_S0_S0_S0__param_6];
	cvta.to.global.u64 	%rd1, %rd23;
	cvta.to.global.u64 	%rd2, %rd28;
	cvta.to.global.u64 	%rd3, %rd27;
	cvta.to.global.u64 	%rd4, %rd24;
	cvta.to.global.u64 	%rd5, %rd25;
	cvta.to.global.u64 	%rd6, %rd26;
	mov.u32 	%r1, %ctaid.x;
	st.shared.u32 	[_ZZ6DBSCANPdPiS0_S0_S0_S0_S0_E7chainID], %r1;
	mul.wide.u32 	%rd29, %r1, 4;
	add.s64 	%rd7, %rd6, %rd29;
	ld.global.u32 	%r2, [%rd7];
	setp.eq.s32 	%p17, %r2, 0;
	@%p17 bra 	$L__BB0_138;
	shl.b32 	%r64, %r1, 10;
	add.s32 	%r3, %r2, -1;
	add.s32 	%r65, %r3, %r64;
	mul.wide.s32 	%rd30, %r65, 4;
	add.s64 	%rd31, %rd5, %rd30;
	ld.global.u32 	%r4, [%rd31];
	st.shared.u32 	[_ZZ6DBSCANPdPiS0_S0_S0_S0_S0_E7pointID], %r4;
	mov.b32 	%r66, 0;
	st.shared.u32 	[_ZZ6DBSCANPdPiS0_S0_S0_S0_S0_E9processed], %r66;
	mov.u32 	%r5, %tid.x;
	setp.ne.s32 	%p18, %r5, 0;
	@%p18 bra 	$L__BB0_4;
	st.global.u32 	[%rd7], %r3;
	mul.wide.s32 	%rd32, %r4, 4;
	add.s64 	%rd33, %rd4, %rd32;
	ld.global.u32 	%r67, [%rd33];
	setp.eq.s32 	%p19, %r67, -1;
	@%p19 bra 	$L__BB0_4;
	mov.b32 	%r68, 1;
	st.shared.u32 	[_ZZ6DBSCANPdPiS0_S0_S0_S0_S0_E9processed], %r68;
$L__BB0_4:
	bar.sync 	0;
	ld.shared.u32 	%r69, [_ZZ6DBSCANPdPiS0_S0_S0_S0_S0_E9processed];
	setp.ne.s32 	%p20, %r69, 0;
	@%p20 bra 	$L__BB0_138;
	mov.b32 	%r70, 0;
	st.shared.u32 	[_ZZ6DBSCANPdPiS0_S0_S0_S0_S0_E13neighborCount], %r70;
	ld.shared.u32 	%r6, [_ZZ6DBSCANPdPiS0_S0_S0_S0_S0_E7pointID];
	ld.const.f64 	%fd2, [eps];
	mul.f64 	%fd1, %fd2, %fd2;
	ld.const.u32 	%r7, [minPts];
	ld.shared.u32 	%r8, [_ZZ6DBSCANPdPiS0_S0_S0_S0_S0_E7chainID];
	sub.s32 	%r71, 159, %r5;
	and.b32  	%r72, %r71, 128;
	setp.ne.s32 	%p21, %r72, 0;
	mov.u32 	%r187, %r5;
	@%p21 bra 	$L__BB0_23;
	shl.b32 	%r73, %r5, 1;
	mul.wide.u32 	%rd34, %r73, 8;
	add.s64 	%rd35, %rd1, %rd34;
	ld.global.f64 	%fd3, [%rd35];
	ld.global.f64 	%fd4, [%rd35+8];
	shl.b32 	%r74, %r6, 1;
	mul.wide.s32 	%rd36, %r74, 8;
	add.s64 	%rd37, %rd1, %rd36;
	ld.global.f64 	%fd5, [%rd37];
	ld.global.f64 	%fd6, [%rd37+8];
	sub.f64 	%fd7, %fd5, %fd3;
	sub.f64 	%fd8, %fd6, %fd4;
	mul.f64 	%fd9, %fd8, %fd8;
	fma.rn.f64 	%fd10, %fd7, %fd7, %fd9;
	setp.gtu.f64 	%p22, %fd10, %fd1;
	@%p22 bra 	$L__BB0_22;
	atom.shared.add.u32 	%r9, [_ZZ6DBSCANPdPiS0_S0_S0_S0_S0_E13neighborCount], 1;
	ld.shared.u32 	%r75, [_ZZ6DBSCANPdPiS0_S0_S0_S0_S0_E13neighborCount];
	setp.lt.s32 	%p23, %r75, %r7;
	@%p23 bra 	$L__BB0_21;
	mul.wide.u32 	%rd38, %r5, 4;
	add.s64 	%rd8, %rd4, %rd38;
	atom.relaxed.global.cas.b32 	%r10, [%rd8], -1, %r8;
	mov.pred 	%p113, 0;
	setp.eq.s32 	%p25, %r10, -2;
	@%p25 bra 	$L__BB0_15;
	setp.ne.s32 	%p26, %r10, -1;
	@%p26 bra 	$L__BB0_14;
	shl.b32 	%r11, %r8, 10;
	mul.wide.s32 	%rd39, %r8, 4;
	add.s64 	%rd40, %rd6, %rd39;
	atom.global.add.u32 	%r12, [%rd40], 1;
	setp.lt.s32 	%p27, %r12, 1024;
	@%p27 bra 	$L__BB0_13;
	ld.param.u64 	%rd137, [_Z6DBSCANPdPiS0_S0_S0_S0_S0__param_5];
	cvta.to.global.u64 	%rd41, %rd137;
	add.s64 	%rd43, %rd41, %rd39;
	atom.global.add.u32 	%r13, [%rd43], 1;
	setp.gt.s32 	%p28, %r13, 1023;
	@%p28 bra 	$L__BB0_22;
	add.s32 	%r76, %r11, %r13;
	mul.wide.s32 	%rd44, %r76, 4;
	add.s64 	%rd45, %rd3, %rd44;
	st.global.u32 	[%rd45], %r5;
	bra.uni 	$L__BB0_22;
$L__BB0_13:
	add.s32 	%r77, %r11, %r12;
	mul.wide.s32 	%rd46, %r77, 4;
	add.s64 	%rd47, %rd5, %rd46;
	st.global.u32 	[%rd47], %r5;
	bra.uni 	$L__BB0_22;
$L__BB0_14:
	setp.ne.s32 	%p113, %r10, %r8;
$L__BB0_15:
	setp.lt.s32 	%p29, %r10, 64;
	and.pred  	%p30, %p29, %p113;
	@%p30 bra 	$L__BB0_18;
	setp.ne.s32 	%p31, %r10, -2;
	@%p31 bra 	$L__BB0_22;
	atom.relaxed.global.cas.b32 	%r78, [%rd8], -2, %r8;
	bra.uni 	$L__BB0_22;
$L__BB0_18:
	setp.gt.s32 	%p32, %r8, %r10;
	@%p32 bra 	$L__BB0_20;
	shl.b32 	%r79, %r8, 6;
	add.s32 	%r80, %r79, %r10;
	mul.wide.u32 	%rd48, %r80, 4;
	add.s64 	%rd49, %rd2, %rd48;
	mov.b32 	%r81, 1;
	st.global.u32 	[%rd49], %r81;
	bra.uni 	$L__BB0_22;
$L__BB0_20:
	shl.b32 	%r82, %r10, 6;
	add.s32 	%r83, %r82, %r8;
	mul.wide.s32 	%rd50, %r83, 4;
	add.s64 	%rd51, %rd2, %rd50;
	mov.b32 	%r84, 1;
	st.global.u32 	[%rd51], %r84;
	bra.uni 	$L__BB0_22;
$L__BB0_21:
	shl.b32 	%r85, %r9, 2;
	mov.u32 	%r86, _ZZ6DBSCANPdPiS0_S0_S0_S0_S0_E14neighborBuffer;
	add.s32 	%r87, %r86, %r85;
	st.shared.u32 	[%r87], %r5;
$L__BB0_22:
	add.s32 	%r187, %r5, 128;
$L__BB0_23:
	shl.b32 	%r89, %r6, 1;
	mul.wide.s32 	%rd53, %r89, 8;
	add.s64 	%rd54, %rd1, %rd53;
	mov.u32 	%r119, _ZZ6DBSCANPdPiS0_S0_S0_S0_S0_E14neighborBuffer;
	shl.b32 	%r112, %r8, 6;
	shl.b32 	%r23, %r8, 10;
	mul.wide.s32 	%rd72, %r8, 4;
	add.s64 	%rd73, %rd6, %rd72;
$L__BB0_24:
	mov.u32 	%r16, %r187;
	shl.b32 	%r88, %r16, 1;
	mul.wide.u32 	%rd52, %r88, 8;
	add.s64 	%rd9, %rd1, %rd52;
	ld.global.f64 	%fd11, [%rd9];
	ld.global.f64 	%fd12, [%rd9+8];
	ld.global.f64 	%fd13, [%rd54];
	ld.global.f64 	%fd14, [%rd54+8];
	sub.f64 	%fd15, %fd13, %fd11;
	sub.f64 	%fd16, %fd14, %fd12;
	mul.f64 	%fd17, %fd16, %fd16;
	fma.rn.f64 	%fd18, %fd15, %fd15, %fd17;
	setp.gtu.f64 	%p33, %fd18, %fd1;
	mul.wide.u32 	%rd55, %r16, 4;
	add.s64 	%rd10, %rd4, %rd55;
	@%p33 bra 	$L__BB0_40;
	atom.shared.add.u32 	%r17, [_ZZ6DBSCANPdPiS0_S0_S0_S0_S0_E13neighborCount], 1;
	ld.shared.u32 	%r90, [_ZZ6DBSCANPdPiS0_S0_S0_S0_S0_E13neighborCount];
	setp.lt.s32 	%p34, %r90, %r7;
	@%p34 bra 	$L__BB0_39;
	atom.relaxed.global.cas.b32 	%r18, [%rd10], -1, %r8;
	mov.pred 	%p114, 0;
	setp.eq.s32 	%p36, %r18, -2;
	@%p36 bra 	$L__BB0_33;
	setp.ne.s32 	%p37, %r18, -1;
	@%p37 bra 	$L__BB0_32;
	atom.global.add.u32 	%r19, [%rd73], 1;
	setp.gt.s32 	%p38, %r19, 1023;
	@%p38 bra 	$L__BB0_30;
	shl.b32 	%r93, %r8, 10;
	add.s32 	%r94, %r93, %r19;
	mul.wide.s32 	%rd63, %r94, 4;
	add.s64 	%rd64, %rd5, %rd63;
	st.global.u32 	[%rd64], %r16;
	bra.uni 	$L__BB0_40;
$L__BB0_30:
	ld.param.u64 	%rd138, [_Z6DBSCANPdPiS0_S0_S0_S0_S0__param_5];
	cvta.to.global.u64 	%rd58, %rd138;
	add.s64 	%rd60, %rd58, %rd72;
	atom.global.add.u32 	%r20, [%rd60], 1;
	setp.gt.s32 	%p39, %r20, 1023;
	@%p39 bra 	$L__BB0_40;
	shl.b32 	%r91, %r8, 10;
	add.s32 	%r92, %r91, %r20;
	mul.wide.s32 	%rd61, %r92, 4;
	add.s64 	%rd62, %rd3, %rd61;
	st.global.u32 	[%rd62], %r16;
	bra.uni 	$L__BB0_40;
$L__BB0_32:
	setp.ne.s32 	%p114, %r18, %r8;
$L__BB0_33:
	setp.gt.s32 	%p40, %r18, 63;
	not.pred 	%p41, %p114;
	or.pred  	%p42, %p40, %p41;
	@%p42 bra 	$L__BB0_37;
	setp.le.s32 	%p44, %r8, %r18;
	@%p44 bra 	$L__BB0_36;
	shl.b32 	%r99, %r18, 6;
	add.s32 	%r100, %r99, %r8;
	mul.wide.s32 	%rd67, %r100, 4;
	add.s64 	%rd68, %rd2, %rd67;
	mov.b32 	%r101, 1;
	st.global.u32 	[%rd68], %r101;
	bra.uni 	$L__BB0_40;
$L__BB0_36:
	shl.b32 	%r96, %r8, 6;
	add.s32 	%r97, %r96, %r18;
	mul.wide.u32 	%rd65, %r97, 4;
	add.s64 	%rd66, %rd2, %rd65;
	mov.b32 	%r98, 1;
	st.global.u32 	[%rd66], %r98;
	bra.uni 	$L__BB0_40;
$L__BB0_37:
	setp.ne.s32 	%p43, %r18, -2;
	@%p43 bra 	$L__BB0_40;
	atom.relaxed.global.cas.b32 	%r95, [%rd10], -2, %r8;
	bra.uni 	$L__BB0_40;
$L__BB0_39:
	shl.b32 	%r102, %r17, 2;
	mov.u32 	%r103, _ZZ6DBSCANPdPiS0_S0_S0_S0_S0_E14neighborBuffer;
	add.s32 	%r104, %r103, %r102;
	st.shared.u32 	[%r104], %r16;
$L__BB0_40:
	ld.param.u64 	%rd139, [_Z6DBSCANPdPiS0_S0_S0_S0_S0__param_5];
	cvta.to.global.u64 	%rd11, %rd139;
	ld.global.f64 	%fd19, [%rd9+2048];
	ld.global.f64 	%fd20, [%rd9+2056];
	ld.global.f64 	%fd21, [%rd54];
	ld.global.f64 	%fd22, [%rd54+8];
	sub.f64 	%fd23, %fd21, %fd19;
	sub.f64 	%fd24, %fd22, %fd20;
	mul.f64 	%fd25, %fd24, %fd24;
	fma.rn.f64 	%fd26, %fd23, %fd23, %fd25;
	setp.gtu.f64 	%p45, %fd26, %fd1;
	@%p45 bra 	$L__BB0_56;
	atom.shared.add.u32 	%r21, [_ZZ6DBSCANPdPiS0_S0_S0_S0_S0_E13neighborCount], 1;
	ld.shared.u32 	%r106, [_ZZ6DBSCANPdPiS0_S0_S0_S0_S0_E13neighborCount];
	setp.lt.s32 	%p46, %r106, %r7;
	@%p46 bra 	$L__BB0_55;
	mul.wide.u32 	%rd71, %r16, 4;
	add.s64 	%rd12, %rd4, %rd71;
	atom.relaxed.global.cas.b32 	%r22, [%rd12+512], -1, %r8;
	mov.pred 	%p115, 0;
	setp.eq.s32 	%p48, %r22, -2;
	@%p48 bra 	$L__BB0_49;
	setp.ne.s32 	%p49, %r22, -1;
	@%p49 bra 	$L__BB0_48;
	atom.global.add.u32 	%r24, [%rd73], 1;
	setp.lt.s32 	%p50, %r24, 1024;
	@%p50 bra 	$L__BB0_47;
	mul.wide.s32 	%rd74, %r8, 4;
	add.s64 	%rd75, %rd11, %rd74;
	atom.global.add.u32 	%r25, [%rd75], 1;
	setp.gt.s32 	%p51, %r25, 1023;
	@%p51 bra 	$L__BB0_56;
	add.s32 	%r107, %r23, %r25;
	mul.wide.s32 	%rd76, %r107, 4;
	add.s64 	%rd77, %rd3, %rd76;
	add.s32 	%r108, %r16, 128;
	st.global.u32 	[%rd77], %r108;
	bra.uni 	$L__BB0_56;
$L__BB0_47:
	add.s32 	%r109, %r23, %r24;
	mul.wide.s32 	%rd78, %r109, 4;
	add.s64 	%rd79, %rd5, %rd78;
	add.s32 	%r110, %r16, 128;
	st.global.u32 	[%rd79], %r110;
	bra.uni 	$L__BB0_56;
$L__BB0_48:
	setp.ne.s32 	%p115, %r22, %r8;
$L__BB0_49:
	setp.lt.s32 	%p52, %r22, 64;
	and.pred  	%p53, %p52, %p115;
	@%p53 bra 	$L__BB0_52;
	setp.ne.s32 	%p54, %r22, -2;
	@%p54 bra 	$L__BB0_56;
	atom.relaxed.global.cas.b32 	%r111, [%rd12+512], -2, %r8;
	bra.uni 	$L__BB0_56;
$L__BB0_52:
	setp.gt.s32 	%p55, %r8, %r22;
	@%p55 bra 	$L__BB0_54;
	add.s32 	%r113, %r112, %r22;
	mul.wide.u32 	%rd80, %r113, 4;
	add.s64 	%rd81, %rd2, %rd80;
	mov.b32 	%r114, 1;
	st.global.u32 	[%rd81], %r114;
	bra.uni 	$L__BB0_56;
$L__BB0_54:
	shl.b32 	%r115, %r22, 6;
	add.s32 	%r116, %r115, %r8;
	mul.wide.s32 	%rd82, %r116, 4;
	add.s64 	%rd83, %rd2, %rd82;
	mov.b32 	%r117, 1;
	st.global.u32 	[%rd83], %r117;
	bra.uni 	$L__BB0_56;
$L__BB0_55:
	shl.b32 	%r118, %r21, 2;
	add.s32 	%r120, %r119, %r118;
	add.s32 	%r121, %r16, 128;
	st.shared.u32 	[%r120], %r121;
$L__BB0_56:
	add.s32 	%r187, %r16, 256;
	setp.lt.u32 	%p56, %r16, 99744;
	@%p56 bra 	$L__BB0_24;
	bar.sync 	0;
	ld.shared.u32 	%r122, [_ZZ6DBSCANPdPiS0_S0_S0_S0_S0_E13neighborCount];
	setp.lt.s32 	%p57, %r122, %r7;
	@%p57 bra 	$L__BB0_130;
	ld.shared.u32 	%r27, [_ZZ6DBSCANPdPiS0_S0_S0_S0_S0_E7chainID];
	ld.shared.u32 	%r123, [_ZZ6DBSCANPdPiS0_S0_S0_S0_S0_E7pointID];
	mul.wide.s32 	%rd84, %r123, 4;
	add.s64 	%rd85, %rd4, %rd84;
	st.global.u32 	[%rd85], %r27;
	setp.ge.s32 	%p58, %r5, %r7;
	@%p58 bra 	$L__BB0_131;
	mul.wide.s32 	%rd86, %r27, 4;
	add.s64 	%rd13, %rd6, %rd86;
	add.s64 	%rd14, %rd11, %rd86;
	shl.b32 	%r28, %r27, 10;
	shl.b32 	%r29, %r27, 6;
	add.s32 	%r124, %r5, 128;
	max.s32 	%r125, %r7, %r124;
	not.b32 	%r126, %r5;
	add.s32 	%r30, %r125, %r126;
	and.b32  	%r127, %r30, 384;
	setp.eq.s32 	%p59, %r127, 384;
	mov.u32 	%r192, %r5;
	@%p59 bra 	$L__BB0_75;
	shr.u32 	%r128, %r30, 7;
	add.s32 	%r129, %r128, 1;
	and.b32  	%r130, %r129, 3;
	shl.b32 	%r131, %r5, 2;
	mov.u32 	%r132, _ZZ6DBSCANPdPiS0_S0_S0_S0_S0_E14neighborBuffer;
	add.s32 	%r189, %r132, %r131;
	neg.s32 	%r188, %r130;
	shl.b32 	%r133, %r129, 7;
	and.b32  	%r134, %r133, 384;
	add.s32 	%r192, %r5, %r134;
$L__BB0_61:
	.pragma "nounroll";
	ld.shared.u32 	%r36, [%r189];
	mul.wide.s32 	%rd87, %r36, 4;
	add.s64 	%rd15, %rd4, %rd87;
	atom.relaxed.global.cas.b32 	%r37, [%rd15], -1, %r27;
	mov.pred 	%p116, 0;
	setp.eq.s32 	%p61, %r37, -2;
	@%p61 bra 	$L__BB0_68;
	setp.ne.s32 	%p62, %r37, -1;
	@%p62 bra 	$L__BB0_67;
	atom.global.add.u32 	%r38, [%rd13], 1;
	setp.lt.s32 	%p63, %r38, 1024;
	@%p63 bra 	$L__BB0_66;
	atom.global.add.u32 	%r39, [%rd14], 1;
	setp.gt.s32 	%p64, %r39, 1023;
	@%p64 bra 	$L__BB0_74;
	add.s32 	%r135, %r28, %r39;
	mul.wide.s32 	%rd88, %r135, 4;
	add.s64 	%rd89, %rd3, %rd88;
	st.global.u32 	[%rd89], %r36;
	bra.uni 	$L__BB0_74;
$L__BB0_66:
	add.s32 	%r136, %r28, %r38;
	mul.wide.s32 	%rd90, %r136, 4;
	add.s64 	%rd91, %rd5, %rd90;
	st.global.u32 	[%rd91], %r36;
	bra.uni 	$L__BB0_74;
$L__BB0_67:
	setp.ne.s32 	%p116, %r37, %r27;
$L__BB0_68:
	setp.lt.s32 	%p65, %r37, 64;
	and.pred  	%p66, %p65, %p116;
	@%p66 bra 	$L__BB0_71;
	setp.ne.s32 	%p67, %r37, -2;
	@%p67 bra 	$L__BB0_74;
	atom.relaxed.global.cas.b32 	%r137, [%rd15], -2, %r27;
	bra.uni 	$L__BB0_74;
$L__BB0_71:
	setp.gt.s32 	%p68, %r27, %r37;
	@%p68 bra 	$L__BB0_73;
	add.s32 	%r138, %r29, %r37;
	mul.wide.u32 	%rd92, %r138, 4;
	add.s64 	%rd93, %rd2, %rd92;
	mov.b32 	%r139, 1;
	st.global.u32 	[%rd93], %r139;
	bra.uni 	$L__BB0_74;
$L__BB0_73:
	shl.b32 	%r140, %r37, 6;
	add.s32 	%r141, %r140, %r27;
	mul.wide.s32 	%rd94, %r141, 4;
	add.s64 	%rd95, %rd2, %rd94;
	mov.b32 	%r142, 1;
	st.global.u32 	[%rd95], %r142;
$L__BB0_74:
	add.s32 	%r189, %r189, 512;
	add.s32 	%r188, %r188, 1;
	setp.ne.s32 	%p69, %r188, 0;
	@%p69 bra 	$L__BB0_61;
$L__BB0_75:
	setp.lt.u32 	%p70, %r30, 384;
	@%p70 bra 	$L__BB0_131;
	shl.b32 	%r143, %r192, 2;
	mov.u32 	%r144, _ZZ6DBSCANPdPiS0_S0_S0_S0_S0_E14neighborBuffer;
	add.s32 	%r145, %r143, %r144;
	add.s32 	%r191, %r145, 1024;
$L__BB0_77:
	ld.shared.u32 	%r46, [%r191+-1024];
	mul.wide.s32 	%rd96, %r46, 4;
	add.s64 	%rd16, %rd4, %rd96;
	atom.relaxed.global.cas.b32 	%r47, [%rd16], -1, %r27;
	mov.pred 	%p117, 0;
	setp.eq.s32 	%p72, %r47, -2;
	@%p72 bra 	$L__BB0_84;
	setp.ne.s32 	%p73, %r47, -1;
	@%p73 bra 	$L__BB0_83;
	atom.global.add.u32 	%r48, [%rd13], 1;
	setp.gt.s32 	%p74, %r48, 1023;
	@%p74 bra 	$L__BB0_81;
	add.s32 	%r147, %r28, %r48;
	mul.wide.s32 	%rd99, %r147, 4;
	add.s64 	%rd100, %rd5, %rd99;
	st.global.u32 	[%rd100], %r46;
	bra.uni 	$L__BB0_90;
$L__BB0_81:
	atom.global.add.u32 	%r49, [%rd14], 1;
	setp.gt.s32 	%p75, %r49, 1023;
	@%p75 bra 	$L__BB0_90;
	add.s32 	%r146, %r28, %r49;
	mul.wide.s32 	%rd97, %r146, 4;
	add.s64 	%rd98, %rd3, %rd97;
	st.global.u32 	[%rd98], %r46;
	bra.uni 	$L__BB0_90;
$L__BB0_83:
	setp.ne.s32 	%p117, %r47, %r27;
$L__BB0_84:
	setp.gt.s32 	%p76, %r47, 63;
	not.pred 	%p77, %p117;
	or.pred  	%p78, %p76, %p77;
	@%p78 bra 	$L__BB0_88;
	setp.le.s32 	%p80, %r27, %r47;
	@%p80 bra 	$L__BB0_87;
	shl.b32 	%r151, %r47, 6;
	add.s32 	%r152, %r151, %r27;
	mul.wide.s32 	%rd103, %r152, 4;
	add.s64 	%rd104, %rd2, %rd103;
	mov.b32 	%r153, 1;
	st.global.u32 	[%rd104], %r153;
	bra.uni 	$L__BB0_90;
$L__BB0_87:
	add.s32 	%r149, %r29, %r47;
	mul.wide.u32 	%rd101, %r149, 4;
	add.s64 	%rd102, %rd2, %rd101;
	mov.b32 	%r150, 1;
	st.global.u32 	[%rd102], %r150;
	bra.uni 	$L__BB0_90;
$L__BB0_88:
	setp.ne.s32 	%p79, %r47, -2;
	@%p79 bra 	$L__BB0_90;
	atom.relaxed.global.cas.b32 	%r148, [%rd16], -2, %r27;
$L__BB0_90:
	ld.shared.u32 	%r50, [%r191+-512];
	mul.wide.s32 	%rd105, %r50, 4;
	add.s64 	%rd17, %rd4, %rd105;
	atom.relaxed.global.cas.b32 	%r51, [%rd17], -1, %r27;
	mov.pred 	%p118, 0;
	setp.eq.s32 	%p82, %r51, -2;
	@%p82 bra 	$L__BB0_97;
	setp.ne.s32 	%p83, %r51, -1;
	@%p83 bra 	$L__BB0_96;
	atom.global.add.u32 	%r52, [%rd13], 1;
	setp.lt.s32 	%p84, %r52, 1024;
	@%p84 bra 	$L__BB0_95;
	atom.global.add.u32 	%r53, [%rd14], 1;
	setp.gt.s32 	%p85, %r53, 1023;
	@%p85 bra 	$L__BB0_103;
	add.s32 	%r154, %r28, %r53;
	mul.wide.s32 	%rd106, %r154, 4;
	add.s64 	%rd107, %rd3, %rd106;
	st.global.u32 	[%rd107], %r50;
	bra.uni 	$L__BB0_103;
$L__BB0_95:
	add.s32 	%r155, %r28, %r52;
	mul.wide.s32 	%rd108, %r155, 4;
	add.s64 	%rd109, %rd5, %rd108;
	st.global.u32 	[%rd109], %r50;
	bra.uni 	$L__BB0_103;
$L__BB0_96:
	setp.ne.s32 	%p118, %r51, %r27;
$L__BB0_97:
	setp.lt.s32 	%p86, %r51, 64;
	and.pred  	%p87, %p86, %p118;
	@%p87 bra 	$L__BB0_100;
	setp.ne.s32 	%p88, %r51, -2;
	@%p88 bra 	$L__BB0_103;
	atom.relaxed.global.cas.b32 	%r156, [%rd17], -2, %r27;
	bra.uni 	$L__BB0_103;
$L__BB0_100:
	setp.gt.s32 	%p89, %r27, %r51;
	@%p89 bra 	$L__BB0_102;
	add.s32 	%r157, %r29, %r51;
	mul.wide.u32 	%rd110, %r157, 4;
	add.s64 	%rd111, %rd2, %rd110;
	mov.b32 	%r158, 1;
	st.global.u32 	[%rd111], %r158;
	bra.uni 	$L__BB0_103;
$L__BB0_102:
	shl.b32 	%r159, %r51, 6;
	add.s32 	%r160, %r159, %r27;
	mul.wide.s32 	%rd112, %r160, 4;
	add.s64 	%rd113, %rd2, %rd112;
	mov.b32 	%r161, 1;
	st.global.u32 	[%rd113], %r161;
$L__BB0_103:
	ld.shared.u32 	%r54, [%r191];
	mul.wide.s32 	%rd114, %r54, 4;
	add.s64 	%rd18, %rd4, %rd114;
	atom.relaxed.global.cas.b32 	%r55, [%rd18], -1, %r27;
	mov.pred 	%p119, 0;
	setp.eq.s32 	%p91, %r55, -2;
	@%p91 bra 	$L__BB0_110;
	setp.ne.s32 	%p92, %r55, -1;
	@%p92 bra 	$L__BB0_109;
	atom.global.add.u32 	%r56, [%rd13], 1;
	setp.lt.s32 	%p93, %r56, 1024;
	@%p93 bra 	$L__BB0_108;
	atom.global.add.u32 	%r57, [%rd14], 1;
	setp.gt.s32 	%p94, %r57, 1023;
	@%p94 bra 	$L__BB0_116;
	add.s32 	%r162, %r28, %r57;
	mul.wide.s32 	%rd115, %r162, 4;
	add.s64 	%rd116, %rd3, %rd115;
	st.global.u32 	[%rd116], %r54;
	bra.uni 	$L__BB0_116;
$L__BB0_108:
	add.s32 	%r163, %r28, %r56;
	mul.wide.s32 	%rd117, %r163, 4;
	add.s64 	%rd118, %rd5, %rd117;
	st.global.u32 	[%rd118], %r54;
	bra.uni 	$L__BB0_116;
$L__BB0_109:
	setp.ne.s32 	%p119, %r55, %r27;
$L__BB0_110:
	setp.lt.s32 	%p95, %r55, 64;
	and.pred  	%p96, %p95, %p119;
	@%p96 bra 	$L__BB0_113;
	setp.ne.s32 	%p97, %r55, -2;
	@%p97 bra 	$L__BB0_116;
	atom.relaxed.global.cas.b32 	%r164, [%rd18], -2, %r27;
	bra.uni 	$L__BB0_116;
$L__BB0_113:
	setp.gt.s32 	%p98, %r27, %r55;
	@%p98 bra 	$L__BB0_115;
	add.s32 	%r165, %r29, %r55;
	mul.wide.u32 	%rd119, %r165, 4;
	add.s64 	%rd120, %rd2, %rd119;
	mov.b32 	%r166, 1;
	st.global.u32 	[%rd120], %r166;
	bra.uni 	$L__BB0_116;
$L__BB0_115:
	shl.b32 	%r167, %r55, 6;
	add.s32 	%r168, %r167, %r27;
	mul.wide.s32 	%rd121, %r168, 4;
	add.s64 	%rd122, %rd2, %rd121;
	mov.b32 	%r169, 1;
	st.global.u32 	[%rd122], %r169;
$L__BB0_116:
	ld.shared.u32 	%r58, [%r191+512];
	mul.wide.s32 	%rd123, %r58, 4;
	add.s64 	%rd19, %rd4, %rd123;
	atom.relaxed.global.cas.b32 	%r59, [%rd19], -1, %r27;
	mov.pred 	%p120, 0;
	setp.eq.s32 	%p100, %r59, -2;
	@%p100 bra 	$L__BB0_123;
	setp.ne.s32 	%p101, %r59, -1;
	@%p101 bra 	$L__BB0_122;
	atom.global.add.u32 	%r60, [%rd13], 1;
	setp.lt.s32 	%p102, %r60, 1024;
	@%p102 bra 	$L__BB0_121;
	atom.global.add.u32 	%r61, [%rd14], 1;
	setp.gt.s32 	%p103, %r61, 1023;
	@%p103 bra 	$L__BB0_129;
	add.s32 	%r170, %r28, %r61;
	mul.wide.s32 	%rd124, %r170, 4;
	add.s64 	%rd125, %rd3, %rd124;
	st.global.u32 	[%rd125], %r58;
	bra.uni 	$L__BB0_129;
$L__BB0_121:
	add.s32 	%r171, %r28, %r60;
	mul.wide.s32 	%rd126, %r171, 4;
	add.s64 	%rd127, %rd5, %rd126;
	st.global.u32 	[%rd127], %r58;
	bra.uni 	$L__BB0_129;
$L__BB0_122:
	setp.ne.s32 	%p120, %r59, %r27;
$L__BB0_123:
	setp.lt.s32 	%p104, %r59, 64;
	and.pred  	%p105, %p104, %p120;
	@%p105 bra 	$L__BB0_126;
	setp.ne.s32 	%p106, %r59, -2;
	@%p106 bra 	$L__BB0_129;
	atom.relaxed.global.cas.b32 	%r172, [%rd19], -2, %r27;
	bra.uni 	$L__BB0_129;
$L__BB0_126:
	setp.gt.s32 	%p107, %r27, %r59;
	@%p107 bra 	$L__BB0_128;
	add.s32 	%r173, %r29, %r59;
	mul.wide.u32 	%rd128, %r173, 4;
	add.s64 	%rd129, %rd2, %rd128;
	mov.b32 	%r174, 1;
	st.global.u32 	[%rd129], %r174;
	bra.uni 	$L__BB0_129;
$L__BB0_128:
	shl.b32 	%r175, %r59, 6;
	add.s32 	%r176, %r175, %r27;
	mul.wide.s32 	%rd130, %r176, 4;
	add.s64 	%rd131, %rd2, %rd130;
	mov.b32 	%r177, 1;
	st.global.u32 	[%rd131], %r177;
$L__BB0_129:
	add.s32 	%r192, %r192, 512;
	add.s32 	%r191, %r191, 2048;
	setp.lt.s32 	%p108, %r192, %r7;
	@%p108 bra 	$L__BB0_77;
	bra.uni 	$L__BB0_131;
$L__BB0_130:
	ld.shared.u32 	%r178, [_ZZ6DBSCANPdPiS0_S0_S0_S0_S0_E7pointID];
	mul.wide.s32 	%rd132, %r178, 4;
	add.s64 	%rd133, %rd4, %rd132;
	mov.b32 	%r179, -2;
	st.global.u32 	[%rd133], %r179;
$L__BB0_131:
	setp.ne.s32 	%p109, %r5, 0;
	@%p109 bra 	$L__BB0_134;
	ld.shared.u32 	%r180, [_ZZ6DBSCANPdPiS0_S0_S0_S0_S0_E7chainID];
	mul.wide.s32 	%rd134, %r180, 4;
	add.s64 	%rd20, %rd6, %rd134;
	ld.global.u32 	%r181, [%rd20];
	setp.lt.s32 	%p110, %r181, 1024;
	@%p110 bra 	$L__BB0_134;
	mov.b32 	%r182, 1023;
	st.global.u32 	[%rd20], %r182;
$L__BB0_134:
	setp.ne.s32 	%p111, %r5, 0;
	bar.sync 	0;
	@%p111 bra 	$L__BB0_137;
	ld.param.u64 	%rd140, [_Z6DBSCANPdPiS0_S0_S0_S0_S0__param_5];
	ld.shared.u32 	%r183, [_ZZ6DBSCANPdPiS0_S0_S0_S0_S0_E7chainID];
	cvta.to.global.u64 	%rd135, %rd140;
	mul.wide.s32 	%rd136, %r183, 4;
	add.s64 	%rd21, %rd135, %rd136;
	ld.global.u32 	%r184, [%rd21];
	setp.lt.s32 	%p112, %r184, 1024;
	@%p112 bra 	$L__BB0_137;
	mov.b32 	%r185, 1023;
	st.global.u32 	[%rd21], %r185;
$L__BB0_137:
	bar.sync 	0;
$L__BB0_138:
	ret;

}


// ===== COMPILED SASS (sm_100) =====

	.target	sm_100

	.elftype	@"ET_EXEC"


//--------------------- .note.nv.tkinfo           --------------------------
	.section	.note.nv.tkinfo,"",@"SHT_NOTE"
	.sectionflags	@"SHF_NOTE_NV_TKINFO"
	.tkinfo
        /*0018*/ 	.word	0x00000002
        /*0030*/ 	.string	""
        /*0030*/ 	.string	"ptxas"
        /*0030*/ 	.string	"Cuda compilation tools, release 13.0, V13.0.88"
        /*0030*/ 	.string	"Build cuda_13.0.r13.0/compiler.36424714_0"
        /*0030*/ 	.string	"-arch sm_100 -m 64 "



//--------------------- .note.nv.cuinfo           --------------------------
	.section	.note.nv.cuinfo,"",@"SHT_NOTE"
	.sectionflags	@"SHF_NOTE_NV_CUINFO"
        /*0018*/ 	.short	0x0002
        /*001a*/ 	.short	0x0064
        /*001c*/ 	.short	0x0082
	.zero		2


//--------------------- .nv.info                  --------------------------
	.section	.nv.info,"",@"SHT_CUDA_INFO"
	.align	4


	//----- nvinfo : EIATTR_REGCOUNT
	.align		4
        /*0000*/ 	.byte	0x04, 0x2f
        /*0002*/ 	.short	(.L_3 - .L_2)
	.align		4
.L_2:
        /*0004*/ 	.word	index@(_Z6DBSCANPdPiS0_S0_S0_S0_S0_)
        /*0008*/ 	.word	0x00000020


	//----- nvinfo : EIATTR_FRAME_SIZE
	.align		4
.L_3:
        /*000c*/ 	.byte	0x04, 0x11
        /*000e*/ 	.short	(.L_5 - .L_4)
	.align		4
.L_4:
        /*0010*/ 	.word	index@(_Z6DBSCANPdPiS0_S0_S0_S0_S0_)
        /*0014*/ 	.word	0x00000000


	//----- nvinfo : EIATTR_MIN_STACK_SIZE
	.align		4
.L_5:
        /*0018*/ 	.byte	0x04, 0x12
        /*001a*/ 	.short	(.L_7 - .L_6)
	.align		4
.L_6:
        /*001c*/ 	.word	index@(_Z6DBSCANPdPiS0_S0_S0_S0_S0_)
        /*0020*/ 	.word	0x00000000
.L_7:


//--------------------- .nv.compat                --------------------------
	.section	.nv.compat,"",@"SHT_CUDA_COMPAT_INFO"
	.align	4
        /*0000*/ 	.byte	0x02, 0x09, 0x00, 0x00, 0x02, 0x02, 0x01, 0x00, 0x02, 0x05, 0x05, 0x00, 0x03, 0x07, 0x01, 0x01
        /*0010*/ 	.byte	0x02, 0x03, 0x00, 0x00, 0x02, 0x06, 0x01, 0x00, 0x04, 0x0b, 0x08, 0x00, 0x01, 0x00, 0x00, 0x00
        /*0020*/ 	.byte	0x00, 0x00, 0x00, 0x00


//--------------------- .nv.info._Z6DBSCANPdPiS0_S0_S0_S0_S0_ --------------------------
	.section	.nv.info._Z6DBSCANPdPiS0_S0_S0_S0_S0_,"",@"SHT_CUDA_INFO"
	.sectionflags	@""
	.align	4


	//----- nvinfo : EIATTR_CUDA_API_VERSION
	.align		4
        /*0000*/ 	.byte	0x04, 0x37
        /*0002*/ 	.short	(.L_9 - .L_8)
.L_8:
        /*0004*/ 	.word	0x00000082


	//----- nvinfo : EIATTR_KPARAM_INFO
	.align		4
.L_9:
        /*0008*/ 	.byte	0x04, 0x17
        /*000a*/ 	.short	(.L_11 - .L_10)
.L_10:
        /*000c*/ 	.word	0x00000000
        /*0010*/ 	.short	0x0006
        /*0012*/ 	.short	0x0030
        /*0014*/ 	.byte	0x00, 0xf5, 0x21, 0x00


	//----- nvinfo : EIATTR_KPARAM_INFO
	.align		4
.L_11:
        /*0018*/ 	.byte	0x04, 0x17
        /*001a*/ 	.short	(.L_13 - .L_12)
.L_12:
        /*001c*/ 	.word	0x00000000
        /*0020*/ 	.short	0x0005
        /*0022*/ 	.short	0x0028
        /*0024*/ 	.byte	0x00, 0xf5, 0x21, 0x00


	//----- nvinfo : EIATTR_KPARAM_INFO
	.align		4
.L_13:
        /*0028*/ 	.byte	0x04, 0x17
        /*002a*/ 	.short	(.L_15 - .L_14)
.L_14:
        /*002c*/ 	.word	0x00000000
        /*0030*/ 	.short	0x0004
        /*0032*/ 	.short	0x0020
        /*0034*/ 	.byte	0x00, 0xf5, 0x21, 0x00


	//----- nvinfo : EIATTR_KPARAM_INFO
	.align		4
.L_15:
        /*0038*/ 	.byte	0x04, 0x17
        /*003a*/ 	.short	(.L_17 - .L_16)
.L_16:
        /*003c*/ 	.word	0x00000000
        /*0040*/ 	.short	0x0003
        /*0042*/ 	.short	0x0018
        /*0044*/ 	.byte	0x00, 0xf5, 0x21, 0x00


	//----- nvinfo : EIATTR_KPARAM_INFO
	.align		4
.L_17:
        /*0048*/ 	.byte	0x04, 0x17
        /*004a*/ 	.short	(.L_19 - .L_18)
.L_18:
        /*004c*/ 	.word	0x00000000
        /*0050*/ 	.short	0x0002
        /*0052*/ 	.short	0x0010
        /*0054*/ 	.byte	0x00, 0xf5, 0x21, 0x00


	//----- nvinfo : EIATTR_KPARAM_INFO
	.align		4
.L_19:
        /*0058*/ 	.byte	0x04, 0x17
        /*005a*/ 	.short	(.L_21 - .L_20)
.L_20:
        /*005c*/ 	.word	0x00000000
        /*0060*/ 	.short	0x0001
        /*0062*/ 	.short	0x0008
        /*0064*/ 	.byte	0x00, 0xf5, 0x21, 0x00


	//----- nvinfo : EIATTR_KPARAM_INFO
	.align		4
.L_21:
        /*0068*/ 	.byte	0x04, 0x17
        /*006a*/ 	.short	(.L_23 - .L_22)
.L_22:
        /*006c*/ 	.word	0x00000000
        /*0070*/ 	.short	0x0000
        /*0072*/ 	.short	0x0000
        /*0074*/ 	.byte	0x00, 0xf5, 0x21, 0x00


	//----- nvinfo : EIATTR_SPARSE_MMA_MASK
	.align		4
.L_23:
        /*0078*/ 	.byte	0x03, 0x50
        /*007a*/ 	.short	0x0000


	//----- nvinfo : EIATTR_MAXREG_COUNT
	.align		4
        /*007c*/ 	.byte	0x03, 0x1b
        /*007e*/ 	.short	0x00ff


	//----- nvinfo : EIATTR_NUM_BARRIERS
	.align		4
        /*0080*/ 	.byte	0x02, 0x4c
        /*0082*/ 	.byte	0x01
	.zero		1


	//----- nvinfo : EIATTR_MERCURY_ISA_VERSION
	.align		4
        /*0084*/ 	.byte	0x03, 0x5f
        /*0086*/ 	.short	0x0101


	//----- nvinfo : EIATTR_INT_WARP_WIDE_INSTR_OFFSETS
	.align		4
        /*0088*/ 	.byte	0x04, 0x31
        /*008a*/ 	.short	(.L_25 - .L_24)


	//   ....[0]....
.L_24:
        /*008c*/ 	.word	0x000003e0


	//   ....[1]....
        /*0090*/ 	.word	0x000004a0


	//   ....[2]....
        /*0094*/ 	.word	0x00000590


	//   ....[3]....
        /*0098*/ 	.word	0x00000610


	//   ....[4]....
        /*009c*/ 	.word	0x00000650


	//   ....[5]....
        /*00a0*/ 	.word	0x000006e0


	//   ....[6]....
        /*00a4*/ 	.word	0x00000b30


	//   ....[7]....
        /*00a8*/ 	.word	0x00000c00


	//   ....[8]....
        /*00ac*/ 	.word	0x00000cd0


	//   ....[9]....
        /*00b0*/ 	.word	0x00000d40


	//   ....[10]....
        /*00b4*/ 	.word	0x00000dc0


	//   ....[11]....
        /*00b8*/ 	.word	0x00000e50


	//   ....[12]....
        /*00bc*/ 	.word	0x00001120


	//   ....[13]....
        /*00c0*/ 	.word	0x000011f0


	//   ....[14]....
        /*00c4*/ 	.word	0x000012d0


	//   ....[15]....
        /*00c8*/ 	.word	0x00001340


	//   ....[16]....
        /*00cc*/ 	.word	0x00001380


	//   ....[17]....
        /*00d0*/ 	.word	0x00001410


	//   ....[18]....
        /*00d4*/ 	.word	0x00001a30


	//   ....[19]....
        /*00d8*/ 	.word	0x00001ab0


	//   ....[20]....
        /*00dc*/ 	.word	0x00001af0


	//   ....[21]....
        /*00e0*/ 	.word	0x00001b60


	//   ....[22]....
        /*00e4*/ 	.word	0x00001f40


	//   ....[23]....
        /*00e8*/ 	.word	0x00001fc0


	//   ....[24]....
        /*00ec*/ 	.word	0x00002040


	//   ....[25]....
        /*00f0*/ 	.word	0x000020b0


	//   ....[26]....
        /*00f4*/ 	.word	0x00002340


	//   ....[27]....
        /*00f8*/ 	.word	0x000023c0


	//   ....[28]....
        /*00fc*/ 	.word	0x00002400


	//   ....[29]....
        /*0100*/ 	.word	0x00002470


	//   ....[30]....
        /*0104*/ 	.word	0x00002740


	//   ....[31]....
        /*0108*/ 	.word	0x000027c0


	//   ....[32]....
        /*010c*/ 	.word	0x00002800


	//   ....[33]....
        /*0110*/ 	.word	0x00002870


	//   ....[34]....
        /*0114*/ 	.word	0x00002b40


	//   ....[35]....
        /*0118*/ 	.word	0x00002bc0


	//   ....[36]....
        /*011c*/ 	.word	0x00002c00


	//   ....[37]....
        /*0120*/ 	.word	0x00002c70


	//----- nvinfo : EIATTR_VRC_CTA_INIT_COUNT
	.align		4
.L_25:
        /*0124*/ 	.byte	0x02, 0x4a
	.zero		1
	.zero		1


	//----- nvinfo : EIATTR_EXIT_INSTR_OFFSETS
	.align		4
        /*0128*/ 	.byte	0x04, 0x1c
        /*012a*/ 	.short	(.L_27 - .L_26)


	//   ....[0]....
.L_26:
        /*012c*/ 	.word	0x000000b0


	//   ....[1]....
        /*0130*/ 	.word	0x00000220


	//   ....[2]....
        /*0134*/ 	.word	0x000030d0


	//----- nvinfo : EIATTR_CRS_STACK_SIZE
	.align		4
.L_27:
        /*0138*/ 	.byte	0x04, 0x1e
        /*013a*/ 	.short	(.L_29 - .L_28)
.L_28:
        /*013c*/ 	.word	0x00000000


	//----- nvinfo : EIATTR_CBANK_PARAM_SIZE
	.align		4
.L_29:
        /*0140*/ 	.byte	0x03, 0x19
        /*0142*/ 	.short	0x0038


	//----- nvinfo : EIATTR_PARAM_CBANK
	.align		4
        /*0144*/ 	.byte	0x04, 0x0a
        /*0146*/ 	.short	(.L_31 - .L_30)
	.align		4
.L_30:
        /*0148*/ 	.word	index@(.nv.constant0._Z6DBSCANPdPiS0_S0_S0_S0_S0_)
        /*014c*/ 	.short	0x0380
        /*014e*/ 	.short	0x0038


	//----- nvinfo : EIATTR_SW_WAR
	.align		4
.L_31:
        /*0150*/ 	.byte	0x04, 0x36
        /*0152*/ 	.short	(.L_33 - .L_32)
.L_32:
        /*0154*/ 	.word	0x00000008
.L_33:


//--------------------- .nv.callgraph             --------------------------
	.section	.nv.callgraph,"",@"SHT_CUDA_CALLGRAPH"
	.align	4
	.sectionentsize	8
	.align		4
        /*0000*/ 	.word	0x00000000
	.align		4
        /*0004*/ 	.word	0xffffffff
	.align		4
        /*0008*/ 	.word	0x00000000
	.align		4
        /*000c*/ 	.word	0xfffffffe
	.align		4
        /*0010*/ 	.word	0x00000000
	.align		4
        /*0014*/ 	.word	0xfffffffd
	.align		4
        /*0018*/ 	.word	0x00000000
	.align		4
        /*001c*/ 	.word	0xfffffffc


//--------------------- .nv.constant3             --------------------------
	.section	.nv.constant3,"a",@progbits
	.align	8
.nv.constant3:
	.type		minPts,@object
	.size		minPts,(.L_0 - minPts)
minPts:
        /*0000*/ 	.byte	0x04, 0x00, 0x00, 0x00
.L_0:
	.zero		4
	.type		eps,@object
	.size		eps,(.L_1 - eps)
eps:
        /*0008*/ 	.byte	0x00, 0x00, 0x00, 0x00, 0x00, 0x00, 0xf8, 0x3f
.L_1:


//--------------------- .text._Z6DBSCANPdPiS0_S0_S0_S0_S0_ --------------------------
	.section	.text._Z6DBSCANPdPiS0_S0_S0_S0_S0_,"ax",@progbits
	.align	128
        .global         _Z6DBSCANPdPiS0_S0_S0_S0_S0_
        .type           _Z6DBSCANPdPiS0_S0_S0_S0_S0_,@function
        .size           _Z6DBSCANPdPiS0_S0_S0_S0_S0_,(.L_x_76 - _Z6DBSCANPdPiS0_S0_S0_S0_S0_)
        .other          _Z6DBSCANPdPiS0_S0_S0_S0_S0_,@"STO_CUDA_ENTRY STV_DEFAULT"
_Z6DBSCANPdPiS0_S0_S0_S0_S0_:
.text._Z6DBSCANPdPiS0_S0_S0_S0_S0_:
[----:B------:R-:W-:Y:S01]  /*0000*/  LDC R1, c[0x0][0x37c] ;  /* 0x0000df00ff017b82 */ /* 0x000fe20000000800 */
[----:B------:R-:W0:Y:S07]  /*0010*/  S2R R9, SR_CTAID.X ;  /* 0x0000000000097919 */ /* 0x000e2e0000002500 */
[----:B------:R-:W0:Y:S01]  /*0020*/  LDC.64 R2, c[0x0][0x398] ;  /* 0x0000e600ff027b82 */ /* 0x000e220000000a00 */
[----:B------:R-:W1:Y:S01]  /*0030*/  LDCU.64 UR8, c[0x0][0x358] ;  /* 0x00006b00ff0877ac */ /* 0x000e620008000a00 */
[----:B0-----:R-:W-:-:S05]  /*0040*/  IMAD.WIDE.U32 R6, R9, 0x4, R2 ;  /* 0x0000000409067825 */ /* 0x001fca00078e0002 */
[----:B-1----:R-:W2:Y:S01]  /*0050*/  LDG.E R0, desc[UR8][R6.64] ;  /* 0x0000000806007981 */ /* 0x002ea2000c1e1900 */
[----:B------:R-:W0:Y:S01]  /*0060*/  S2UR UR6, SR_CgaCtaId ;  /* 0x00000000000679c3 */ /* 0x000e220000008800 */
[----:B------:R-:W-:Y:S02]  /*0070*/  UMOV UR4, 0x400 ;  /* 0x0000040000047882 */ /* 0x000fe40000000000 */
[----:B0-----:R-:W-:-:S09]  /*0080*/  ULEA UR7, UR6, UR4, 0x18 ;  /* 0x0000000406077291 */ /* 0x001fd2000f8ec0ff */
[----:B------:R0:W-:Y:S01]  /*0090*/  STS [UR7+0x18], R9 ;  /* 0x00001809ff007988 */ /* 0x0001e20008000807 */
[----:B--2---:R-:W-:-:S13]  /*00a0*/  ISETP.NE.AND P0, PT, R0, RZ, PT ;  /* 0x000000ff0000720c */ /* 0x004fda0003f05270 */
[----:B0-----:R-:W-:Y:S05]  /*00b0*/  @!P0 EXIT ;  /* 0x000000000000894d */ /* 0x001fea0003800000 */
[----:B------:R-:W0:Y:S01]  /*00c0*/  LDC.64 R4, c[0x0][0x390] ;  /* 0x0000e400ff047b82 */ /* 0x000e220000000a00 */
[----:B------:R-:W-:-:S04]  /*00d0*/  VIADD R11, R0, 0xffffffff ;  /* 0xffffffff000b7836 */ /* 0x000fc80000000000 */
[----:B------:R-:W-:-:S04]  /*00e0*/  IMAD R9, R9, 0x400, R11 ;  /* 0x0000040009097824 */ /* 0x000fc800078e020b */
[----:B0-----:R-:W-:-:S05]  /*00f0*/  IMAD.WIDE R8, R9, 0x4, R4 ;  /* 0x0000000409087825 */ /* 0x001fca00078e0204 */
[----:B------:R-:W2:Y:S01]  /*0100*/  LDG.E R13, desc[UR8][R8.64] ;  /* 0x00000008080d7981 */ /* 0x000ea2000c1e1900 */
[----:B------:R-:W-:Y:S01]  /*0110*/  BSSY.RECONVERGENT B0, `(.L_x_0) ;  /* 0x000000d000007945 */ /* 0x000fe20003800200 */
[----:B------:R-:W0:Y:S02]  /*0120*/  S2R R0, SR_TID.X ;  /* 0x0000000000007919 */ /* 0x000e240000002100 */
[----:B------:R-:W-:Y:S01]  /*0130*/  STS [UR7+0x1c], RZ ;  /* 0x00001cffff007988 */ /* 0x000fe20008000807 */
[----:B0-----:R-:W-:-:S03]  /*0140*/  ISETP.NE.AND P0, PT, R0, RZ, PT ;  /* 0x000000ff0000720c */ /* 0x001fc60003f05270 */
[----:B--2---:R0:W-:Y:S10]  /*0150*/  STS [UR7], R13 ;  /* 0x0000000dff007988 */ /* 0x0041f40008000807 */
[----:B------:R-:W-:Y:S05]  /*0160*/  @P0 BRA `(.L_x_1) ;  /* 0x00000000001c0947 */ /* 0x000fea0003800000 */
[----:B------:R-:W1:Y:S01]  /*0170*/  LDC.64 R8, c[0x0][0x388] ;  /* 0x0000e200ff087b82 */ /* 0x000e620000000a00 */
[----:B------:R2:W-:Y:S01]  /*0180*/  STG.E desc[UR8][R6.64], R11 ;  /* 0x0000000b06007986 */ /* 0x0005e2000c101908 */
[----:B-1----:R-:W-:-:S06]  /*0190*/  IMAD.WIDE R8, R13, 0x4, R8 ;  /* 0x000000040d087825 */ /* 0x002fcc00078e0208 */
[----:B------:R-:W3:Y:S02]  /*01a0*/  LDG.E R8, desc[UR8][R8.64] ;  /* 0x0000000808087981 */ /* 0x000ee4000c1e1900 */
[----:B---3--:R-:W-:-:S13]  /*01b0*/  ISETP.NE.AND P0, PT, R8, -0x1, PT ;  /* 0xffffffff0800780c */ /* 0x008fda0003f05270 */
[----:B------:R-:W-:-:S05]  /*01c0*/  @P0 IMAD.MOV.U32 R10, RZ, RZ, 0x1 ;  /* 0x00000001ff0a0424 */ /* 0x000fca00078e00ff */
[----:B------:R2:W-:Y:S02]  /*01d0*/  @P0 STS [UR7+0x1c], R10 ;  /* 0x00001c0aff000988 */ /* 0x0005e40008000807 */
.L_x_1:
[----:B------:R-:W-:Y:S05]  /*01e0*/  BSYNC.RECONVERGENT B0 ;  /* 0x0000000000007941 */ /* 0x000fea0003800200 */
.L_x_0:
[----:B------:R-:W-:Y:S06]  /*01f0*/  BAR.SYNC.DEFER_BLOCKING 0x0 ;  /* 0x0000000000007b1d */ /* 0x000fec0000010000 */
[----:B--2---:R-:W1:Y:S02]  /*0200*/  LDS R6, [UR7+0x1c] ;  /* 0x00001c07ff067984 */ /* 0x004e640008000800 */
[----:B-1----:R-:W-:-:S13]  /*0210*/  ISETP.NE.AND P0, PT, R6, RZ, PT ;  /* 0x000000ff0600720c */ /* 0x002fda0003f05270 */
[----:B------:R-:W-:Y:S05]  /*0220*/  @P0 EXIT ;  /* 0x000000000000094d */ /* 0x000fea0003800000 */
[----:B------:R-:W1:Y:S01]  /*0230*/  LDS R12, [UR7] ;  /* 0x00000007ff0c7984 */ /* 0x000e620008000800 */
[----:B------:R-:W2:Y:S01]  /*0240*/  LDC.64 R10, c[0x3][0x8] ;  /* 0x00c00200ff0a7b82 */ /* 0x000ea20000000a00 */
[----:B------:R-:W-:Y:S01]  /*0250*/  IADD3 R6, PT, PT, -R0, 0x9f, RZ ;  /* 0x0000009f00067810 */ /* 0x000fe20007ffe1ff */
[----:B------:R-:W-:Y:S01]  /*0260*/  BSSY.RECONVERGENT B0, `(.L_x_2) ;  /* 0x000006e000007945 */ /* 0x000fe20003800200 */
[----:B------:R-:W3:Y:S01]  /*0270*/  LDS R17, [UR7+0x18] ;  /* 0x00001807ff117984 */ /* 0x000ee20008000800 */
[----:B------:R-:W-:Y:S01]  /*0280*/  IMAD.MOV.U32 R27, RZ, RZ, R0 ;  /* 0x000000ffff1b7224 */ /* 0x000fe200078e0000 */
[----:B------:R-:W-:Y:S02]  /*0290*/  LOP3.LUT P0, RZ, R6, 0x80, RZ, 0xc0, !PT ;  /* 0x0000008006ff7812 */ /* 0x000fe4000780c0ff */
[----:B------:R-:W-:Y:S01]  /*02a0*/  STS [UR7+0x14], RZ ;  /* 0x000014ffff007988 */ /* 0x000fe20008000807 */
[----:B--2---:R-:W-:-:S10]  /*02b0*/  DMUL R10, R10, R10 ;  /* 0x0000000a0a0a7228 */ /* 0x004fd40000000000 */
[----:B-1-3--:R-:W-:Y:S05]  /*02c0*/  @P0 BRA `(.L_x_3) ;  /* 0x00000004009c0947 */ /* 0x00afea0003800000 */
[----:B------:R-:W1:Y:S01]  /*02d0*/  LDC.64 R18, c[0x0][0x380] ;  /* 0x0000e000ff127b82 */ /* 0x000e620000000a00 */
[----:B------:R-:W-:Y:S02]  /*02e0*/  IMAD.SHL.U32 R7, R0, 0x2, RZ ;  /* 0x0000000200077824 */ /* 0x000fe400078e00ff */
[----:B------:R-:W-:Y:S02]  /*02f0*/  IMAD.SHL.U32 R9, R12, 0x2, RZ ;  /* 0x000000020c097824 */ /* 0x000fe400078e00ff */
[----:B-1----:R-:W-:-:S04]  /*0300*/  IMAD.WIDE.U32 R6, R7, 0x8, R18 ;  /* 0x0000000807067825 */ /* 0x002fc800078e0012 */
[----:B------:R-:W-:Y:S01]  /*0310*/  IMAD.WIDE R18, R9, 0x8, R18 ;  /* 0x0000000809127825 */ /* 0x000fe200078e0212 */
[----:B------:R-:W2:Y:S04]  /*0320*/  LDG.E.64 R14, desc[UR8][R6.64+0x8] ;  /* 0x00000808060e7981 */ /* 0x000ea8000c1e1b00 */
[----:B------:R-:W2:Y:S04]  /*0330*/  LDG.E.64 R22, desc[UR8][R18.64+0x8] ;  /* 0x0000080812167981 */ /* 0x000ea8000c1e1b00 */
[----:B------:R-:W3:Y:S04]  /*0340*/  LDG.E.64 R8, desc[UR8][R6.64] ;  /* 0x0000000806087981 */ /* 0x000ee8000c1e1b00 */
[----:B------:R-:W3:Y:S01]  /*0350*/  LDG.E.64 R20, desc[UR8][R18.64] ;  /* 0x0000000812147981 */ /* 0x000ee2000c1e1b00 */
[----:B------:R-:W-:Y:S01]  /*0360*/  BSSY.RECONVERGENT B1, `(.L_x_4) ;  /* 0x000005c000017945 */ /* 0x000fe20003800200 */
[----:B--2---:R-:W-:-:S02]  /*0370*/  DADD R14, -R14, R22 ;  /* 0x000000000e0e7229 */ /* 0x004fc40000000116 */
[----:B---3--:R-:W-:-:S06]  /*0380*/  DADD R8, -R8, R20 ;  /* 0x0000000008087229 */ /* 0x008fcc0000000114 */
[----:B------:R-:W-:-:S08]  /*0390*/  DMUL R14, R14, R14 ;  /* 0x0000000e0e0e7228 */ /* 0x000fd00000000000 */
[----:B------:R-:W-:-:S08]  /*03a0*/  DFMA R14, R8, R8, R14 ;  /* 0x00000008080e722b */ /* 0x000fd0000000000e */
[----:B------:R-:W-:-:S14]  /*03b0*/  DSETP.GTU.AND P0, PT, R14, R10, PT ;  /* 0x0000000a0e00722a */ /* 0x000fdc0003f0c000 */
[----:B------:R-:W-:Y:S05]  /*03c0*/  @P0 BRA `(.L_x_5) ;  /* 0x0000000400540947 */ /* 0x000fea0003800000 */
[----:B------:R-:W1:Y:S01]  /*03d0*/  S2R R7, SR_LANEID ;  /* 0x0000000000077919 */ /* 0x000e620000000000 */
[----:B------:R-:W-:Y:S01]  /*03e0*/  VOTEU.ANY UR10, UPT, PT ;  /* 0x00000000000a7886 */ /* 0x000fe200038e0100 */
[----:B------:R-:W-:Y:S01]  /*03f0*/  UIADD3 UR5, UPT, UPT, UR4, 0x14, URZ ;  /* 0x0000001404057890 */ /* 0x000fe2000fffe0ff */
[----:B------:R-:W1:Y:S01]  /*0400*/  FLO.U32 R14, UR10 ;  /* 0x0000000a000e7d00 */ /* 0x000e6200080e0000 */
[----:B------:R-:W0:Y:S02]  /*0410*/  S2R R6, SR_LTMASK ;  /* 0x0000000000067919 */ /* 0x000e240000003900 */
[----:B------:R-:W-:-:S05]  /*0420*/  ULEA UR5, UR6, UR5, 0x18 ;  /* 0x0000000506057291 */ /* 0x000fca000f8ec0ff */
[----:B------:R-:W2:Y:S01]  /*0430*/  POPC R9, UR10 ;  /* 0x0000000a00097d09 */ /* 0x000ea20008000000 */
[----:B-1----:R-:W-:Y:S02]  /*0440*/  ISETP.EQ.U32.AND P0, PT, R14, R7, PT ;  /* 0x000000070e00720c */ /* 0x002fe40003f02070 */
[----:B0-----:R-:W-:-:S06]  /*0450*/  LOP3.LUT R13, R6, UR10, RZ, 0xc0, !PT ;  /* 0x0000000a060d7c12 */ /* 0x001fcc000f8ec0ff */
[----:B------:R-:W0:Y:S05]  /*0460*/  POPC R13, R13 ;  /* 0x0000000d000d7309 */ /* 0x000e2a0000000000 */
[----:B--2---:R-:W1:Y:S01]  /*0470*/  @P0 ATOMS.ADD R9, [UR5], R9 ;  /* 0x00000009ff09098c */ /* 0x004e620008000005 */
[----:B------:R-:W2:Y:S03]  /*0480*/  LDCU UR5, c[0x3][URZ] ;  /* 0x00c00000ff0577ac */ /* 0x000ea60008000800 */
[----:B------:R-:W2:Y:S04]  /*0490*/  LDS R8, [UR7+0x14] ;  /* 0x00001407ff087984 */ /* 0x000ea80008000800 */
[----:B-1----:R-:W0:Y:S01]  /*04a0*/  SHFL.IDX PT, R14, R9, R14, 0x1f ;  /* 0x00001f0e090e7589 */ /* 0x002e2200000e0000 */
[----:B--2---:R-:W-:-:S02]  /*04b0*/  ISETP.GE.AND P0, PT, R8, UR5, PT ;  /* 0x0000000508007c0c */ /* 0x004fc4000bf06270 */
[----:B0-----:R-:W-:-:S11]  /*04c0*/  IADD3 R8, PT, PT, R14, R13, RZ ;  /* 0x0000000d0e087210 */ /* 0x001fd60007ffe0ff */
[----:B------:R-:W-:Y:S05]  /*04d0*/  @!P0 BRA `(.L_x_6) ;  /* 0x0000000400008947 */ /* 0x000fea0003800000 */
[----:B------:R-:W0:Y:S01]  /*04e0*/  LDC.64 R8, c[0x0][0x388] ;  /* 0x0000e200ff087b82 */ /* 0x000e220000000a00 */
[----:B------:R-:W-:Y:S02]  /*04f0*/  IMAD.MOV.U32 R16, RZ, RZ, -0x1 ;  /* 0xffffffffff107424 */ /* 0x000fe400078e00ff */
[----:B0-----:R-:W-:-:S05]  /*0500*/  IMAD.WIDE.U32 R8, R0, 0x4, R8 ;  /* 0x0000000400087825 */ /* 0x001fca00078e0008 */
[----:B------:R-:W2:Y:S01]  /*0510*/  ATOMG.E.CAS.STRONG.GPU PT, R14, [R8], R16, R17 ;  /* 0x00000010080e73a9 */ /* 0x000ea200001ee111 */
[----:B------:R-:W-:Y:S01]  /*0520*/  BSSY.RELIABLE B2, `(.L_x_7) ;  /* 0x000002a000027945 */ /* 0x000fe20003800100 */
[----:B------:R-:W-:Y:S02]  /*0530*/  PLOP3.LUT P0, PT, PT, PT, PT, 0x8, 0x80 ;  /* 0x000000000080781c */ /* 0x000fe40003f0e170 */
[----:B--2---:R-:W-:-:S13]  /*0540*/  ISETP.NE.AND P1, PT, R14, -0x2, PT ;  /* 0xfffffffe0e00780c */ /* 0x004fda0003f25270 */
[----:B------:R-:W-:Y:S05]  /*0550*/  @!P1 BRA `(.L_x_8) ;  /* 0x0000000000989947 */ /* 0x000fea0003800000 */
[----:B------:R-:W-:-:S13]  /*0560*/  ISETP.NE.AND P0, PT, R14, -0x1, PT ;  /* 0xffffffff0e00780c */ /* 0x000fda0003f05270 */
[----:B------:R-:W-:Y:S05]  /*0570*/  @!P0 BREAK.RELIABLE B2 ;  /* 0x0000000000028942 */ /* 0x000fea0003800100 */
[----:B------:R-:W-:Y:S05]  /*0580*/  @P0 BRA `(.L_x_9) ;  /* 0x0000000000880947 */ /* 0x000fea0003800000 */
[----:B------:R-:W-:Y:S01]  /*0590*/  VOTEU.ANY UR5, UPT, PT ;  /* 0x0000000000057886 */ /* 0x000fe200038e0100 */
[----:B------:R-:W-:Y:S01]  /*05a0*/  IMAD.WIDE R8, R17, 0x4, R2 ;  /* 0x0000000411087825 */ /* 0x000fe200078e0202 */
[----:B------:R-:W0:Y:S08]  /*05b0*/  FLO.U32 R16, UR5 ;  /* 0x0000000500107d00 */ /* 0x000e3000080e0000 */
[----:B------:R-:W1:Y:S01]  /*05c0*/  POPC R13, UR5 ;  /* 0x00000005000d7d09 */ /* 0x000e620008000000 */
[----:B0-----:R-:W-:-:S13]  /*05d0*/  ISETP.EQ.U32.AND P0, PT, R16, R7, PT ;  /* 0x000000071000720c */ /* 0x001fda0003f02070 */
[----:B-1----:R-:W2:Y:S01]  /*05e0*/  @P0 ATOMG.E.ADD.STRONG.GPU PT, R9, desc[UR8][R8.64], R13 ;  /* 0x8000000d080909a8 */ /* 0x002ea200081ef108 */
[----:B------:R-:W-:-:S06]  /*05f0*/  LOP3.LUT R15, R6, UR5, RZ, 0xc0, !PT ;  /* 0x00000005060f7c12 */ /* 0x000fcc000f8ec0ff */
[----:B------:R-:W0:Y:S01]  /*0600*/  POPC R15, R15 ;  /* 0x0000000f000f7309 */ /* 0x000e220000000000 */
[----:B--2---:R-:W0:Y:S02]  /*0610*/  SHFL.IDX PT, R14, R9, R16, 0x1f ;  /* 0x00001f10090e7589 */ /* 0x004e2400000e0000 */
[----:B0-----:R-:W-:-:S05]  /*0620*/  IMAD.IADD R14, R14, 0x1, R15 ;  /* 0x000000010e0e7824 */ /* 0x001fca00078e020f */
[----:B------:R-:W-:-:S13]  /*0630*/  ISETP.GE.AND P0, PT, R14, 0x400, PT ;  /* 0x000004000e00780c */ /* 0x000fda0003f06270 */
[----:B------:R-:W-:Y:S05]  /*0640*/  @!P0 BRA `(.L_x_10) ;  /* 0x0000000000488947 */ /* 0x000fea0003800000 */
[----:B------:R-:W-:Y:S01]  /*0650*/  VOTEU.ANY UR5, UPT, PT ;  /* 0x0000000000057886 */ /* 0x000fe200038e0100 */
[----:B------:R-:W0:Y:S01]  /*0660*/  LDC.64 R4, c[0x0][0x3a8] ;  /* 0x0000ea00ff047b82 */ /* 0x000e220000000a00 */
[----:B------:R-:W1:Y:S08]  /*0670*/  FLO.U32 R8, UR5 ;  /* 0x0000000500087d00 */ /* 0x000e7000080e0000 */
[----:B------:R-:W2:Y:S01]  /*0680*/  POPC R9, UR5 ;  /* 0x0000000500097d09 */ /* 0x000ea20008000000 */
[----:B-1----:R-:W-:Y:S01]  /*0690*/  ISETP.EQ.U32.AND P0, PT, R8, R7, PT ;  /* 0x000000070800720c */ /* 0x002fe20003f02070 */
[----:B0-----:R-:W-:-:S12]  /*06a0*/  IMAD.WIDE R4, R17, 0x4, R4 ;  /* 0x0000000411047825 */ /* 0x001fd800078e0204 */
[----:B--2---:R-:W2:Y:S01]  /*06b0*/  @P0 ATOMG.E.ADD.STRONG.GPU PT, R5, desc[UR8][R4.64], R9 ;  /* 0x80000009040509a8 */ /* 0x004ea200081ef108 */
[----:B------:R-:W-:-:S06]  /*06c0*/  LOP3.LUT R7, R6, UR5, RZ, 0xc0, !PT ;  /* 0x0000000506077c12 */ /* 0x000fcc000f8ec0ff */
[----:B------:R-:W0:Y:S01]  /*06d0*/  POPC R7, R7 ;  /* 0x0000000700077309 */ /* 0x000e220000000000 */
[----:B--2---:R-:W0:Y:S02]  /*06e0*/  SHFL.IDX PT, R8, R5, R8, 0x1f ;  /* 0x00001f0805087589 */ /* 0x004e2400000e0000 */
[----:B0-----:R-:W-:-:S05]  /*06f0*/  IMAD.IADD R6, R8, 0x1, R7 ;  /* 0x0000000108067824 */ /* 0x001fca00078e0207 */
[----:B------:R-:W-:-:S13]  /*0700*/  ISETP.GT.AND P0, PT, R6, 0x3ff, PT ;  /* 0x000003ff0600780c */ /* 0x000fda0003f04270 */
[----:B------:R-:W-:Y:S05]  /*0710*/  @P0 BRA `(.L_x_5) ;  /* 0x0000000000800947 */ /* 0x000fea0003800000 */
[----:B------:R-:W0:Y:S01]  /*0720*/  LDC.64 R4, c[0x0][0x3a0] ;  /* 0x0000e800ff047b82 */ /* 0x000e220000000a00 */
[----:B------:R-:W-:-:S04]  /*0730*/  IMAD R7, R17, 0x400, R6 ;  /* 0x0000040011077824 */ /* 0x000fc800078e0206 */
[----:B0-----:R-:W-:-:S05]  /*0740*/  IMAD.WIDE R4, R7, 0x4, R4 ;  /* 0x0000000407047825 */ /* 0x001fca00078e0204 */
[----:B------:R1:W-:Y:S01]  /*0750*/  STG.E desc[UR8][R4.64], R0 ;  /* 0x0000000004007986 */ /* 0x0003e2000c101908 */
[----:B------:R-:W-:Y:S05]  /*0760*/  BRA `(.L_x_5) ;  /* 0x00000000006c7947 */ /* 0x000fea0003800000 */
.L_x_10:
[----:B------:R-:W-:-:S04]  /*0770*/  IMAD R7, R17, 0x400, R14 ;  /* 0x0000040011077824 */ /* 0x000fc800078e020e */
[----:B------:R-:W-:-:S05]  /*0780*/  IMAD.WIDE R4, R7, 0x4, R4 ;  /* 0x0000000407047825 */ /* 0x000fca00078e0204 */
[----:B------:R2:W-:Y:S01]  /*0790*/  STG.E desc[UR8][R4.64], R0 ;  /* 0x0000000004007986 */ /* 0x0005e2000c101908 */
[----:B------:R-:W-:Y:S05]  /*07a0*/  BRA `(.L_x_5) ;  /* 0x00000000005c7947 */ /* 0x000fea0003800000 */
.L_x_9:
[----:B------:R-:W-:-:S13]  /*07b0*/  ISETP.NE.AND P0, PT, R14, R17, PT ;  /* 0x000000110e00720c */ /* 0x000fda0003f05270 */
.L_x_8:
[----:B------:R-:W-:Y:S05]  /*07c0*/  BSYNC.RELIABLE B2 ;  /* 0x0000000000027941 */ /* 0x000fea0003800100 */
.L_x_7:
[----:B------:R-:W-:-:S13]  /*07d0*/  ISETP.LT.AND P1, PT, R14, 0x40, PT ;  /* 0x000000400e00780c */ /* 0x000fda0003f21270 */
[----:B------:R-:W-:Y:S05]  /*07e0*/  @P0 BRA P1, `(.L_x_11) ;  /* 0x0000000000140947 */ /* 0x000fea0000800000 */
[----:B------:R-:W-:-:S13]  /*07f0*/  ISETP.NE.AND P0, PT, R14, -0x2, PT ;  /* 0xfffffffe0e00780c */ /* 0x000fda0003f05270 */
[----:B------:R-:W-:Y:S05]  /*0800*/  @P0 BRA `(.L_x_5) ;  /* 0x0000000000440947 */ /* 0x000fea0003800000 */
[----:B------:R-:W-:-:S05]  /*0810*/  IMAD.MOV.U32 R16, RZ, RZ, -0x2 ;  /* 0xfffffffeff107424 */ /* 0x000fca00078e00ff */
[----:B------:R4:W5:Y:S01]  /*0820*/  ATOMG.E.CAS.STRONG.GPU PT, RZ, [R8], R16, R17 ;  /* 0x0000001008ff73a9 */ /* 0x00096200001ee111 */
[----:B------:R-:W-:Y:S05]  /*0830*/  BRA `(.L_x_5) ;  /* 0x0000000000387947 */ /* 0x000fea0003800000 */
.L_x_11:
[----:B------:R-:W0:Y:S01]  /*0840*/  LDC.64 R6, c[0x0][0x3b0] ;  /* 0x0000ec00ff067b82 */ /* 0x000e220000000a00 */
[----:B------:R-:W-:Y:S01]  /*0850*/  ISETP.GT.AND P0, PT, R17, R14, PT ;  /* 0x0000000e1100720c */ /* 0x000fe20003f04270 */
[----:B------:R-:W-:-:S12]  /*0860*/  IMAD.MOV.U32 R13, RZ, RZ, 0x1 ;  /* 0x00000001ff0d7424 */ /* 0x000fd800078e00ff */
[----:B------:R-:W-:Y:S01]  /*0870*/  @!P0 LEA R5, R17, R14, 0x6 ;  /* 0x0000000e11058211 */ /* 0x000fe200078e30ff */
[----:B------:R-:W-:-:S04]  /*0880*/  @P0 IMAD R9, R14, 0x40, R17 ;  /* 0x000000400e090824 */ /* 0x000fc800078e0211 */
[----:B0-----:R-:W-:-:S04]  /*0890*/  @!P0 IMAD.WIDE.U32 R4, R5, 0x4, R6 ;  /* 0x0000000405048825 */ /* 0x001fc800078e0006 */
[----:B------:R-:W-:Y:S01]  /*08a0*/  @P0 IMAD.WIDE R6, R9, 0x4, R6 ;  /* 0x0000000409060825 */ /* 0x000fe200078e0206 */
[----:B------:R3:W-:Y:S04]  /*08b0*/  @!P0 STG.E desc[UR8][R4.64], R13 ;  /* 0x0000000d04008986 */ /* 0x0007e8000c101908 */
[----:B------:R3:W-:Y:S01]  /*08c0*/  @P0 STG.E desc[UR8][R6.64], R13 ;  /* 0x0000000d06000986 */ /* 0x0007e2000c101908 */
[----:B------:R-:W-:Y:S05]  /*08d0*/  BRA `(.L_x_5) ;  /* 0x0000000000107947 */ /* 0x000fea0003800000 */
.L_x_6:
[----:B------:R-:W-:-:S04]  /*08e0*/  UIADD3 UR5, UPT, UPT, UR4, 0x4, URZ ;  /* 0x0000000404057890 */ /* 0x000fc8000fffe0ff */
[----:B------:R-:W-:-:S06]  /*08f0*/  ULEA UR5, UR6, UR5, 0x18 ;  /* 0x0000000506057291 */ /* 0x000fcc000f8ec0ff */
[----:B------:R-:W-:-:S05]  /*0900*/  LEA R5, R8, UR5, 0x2 ;  /* 0x0000000508057c11 */ /* 0x000fca000f8e10ff */
[----:B------:R0:W-:Y:S02]  /*0910*/  STS [R5], R0 ;  /* 0x0000000005007388 */ /* 0x0001e40000000800 */
.L_x_5:
[----:B------:R-:W-:Y:S05]  /*0920*/  BSYNC.RECONVERGENT B1 ;  /* 0x0000000000017941 */ /* 0x000fea0003800200 */
.L_x_4:
[----:B------:R-:W-:-:S07]  /*0930*/  VIADD R27, R0, 0x80 ;  /* 0x00000080001b7836 */ /* 0x000fce0000000000 */
.L_x_3:
[----:B------:R-:W-:Y:S05]  /*0940*/  BSYNC.RECONVERGENT B0 ;  /* 0x0000000000007941 */ /* 0x000fea0003800200 */
.L_x_2:
[----:B------:R-:W-:Y:S05]  /*0950*/  WARPSYNC.ALL ;  /* 0x0000000000007948 */ /* 0x000fea0003800000 */
[----:B0123--:R-:W0:Y:S01]  /*0960*/  LDC.64 R4, c[0x0][0x380] ;  /* 0x0000e000ff047b82 */ /* 0x00fe220000000a00 */
[----:B------:R-:W-:Y:S01]  /*0970*/  UIADD3 UR4, UPT, UPT, UR4, 0x4, URZ ;  /* 0x0000000404047890 */ /* 0x000fe2000fffe0ff */
[----:B------:R-:W-:Y:S01]  /*0980*/  IMAD.SHL.U32 R13, R12, 0x2, RZ ;  /* 0x000000020c0d7824 */ /* 0x000fe200078e00ff */
[----:B------:R-:W-:Y:S01]  /*0990*/  BSSY.RECONVERGENT B0, `(.L_x_12) ;  /* 0x00000d0000007945 */ /* 0x000fe20003800200 */
[----:B------:R-:W-:Y:S01]  /*09a0*/  IMAD.WIDE R2, R17, 0x4, R2 ;  /* 0x0000000411027825 */ /* 0x000fe200078e0202 */
[----:B------:R-:W-:Y:S01]  /*09b0*/  ULEA UR4, UR6, UR4, 0x18 ;  /* 0x0000000406047291 */ /* 0x000fe2000f8ec0ff */
[----:B------:R-:W1:Y:S02]  /*09c0*/  LDCU UR11, c[0x3][URZ] ;  /* 0x00c00000ff0b77ac */ /* 0x000e640008000800 */
[----:B----4-:R-:W2:Y:S03]  /*09d0*/  LDC.64 R8, c[0x0][0x3a0] ;  /* 0x0000e800ff087b82 */ /* 0x010ea60000000a00 */
[----:B------:R-:W-:-:S05]  /*09e0*/  IMAD.U32 R26, RZ, RZ, UR4 ;  /* 0x00000004ff1a7e24 */ /* 0x000fca000f8e00ff */
[----:B------:R-:W3:Y:S01]  /*09f0*/  LDC.64 R6, c[0x0][0x3b0] ;  /* 0x0000ec00ff067b82 */ /* 0x000ee20000000a00 */
[----:B01----:R-:W-:-:S07]  /*0a00*/  IMAD.WIDE R4, R13, 0x8, R4 ;  /* 0x000000080d047825 */ /* 0x003fce00078e0204 */
.L_x_28:
[----:B0-----:R-:W0:Y:S01]  /*0a10*/  LDC.64 R28, c[0x0][0x380] ;  /* 0x0000e000ff1c7b82 */ /* 0x001e220000000a00 */
[----:B------:R-:W-:Y:S01]  /*0a20*/  SHF.L.U32 R13, R27, 0x1, RZ ;  /* 0x000000011b0d7819 */ /* 0x000fe200000006ff */
[----:B----4-:R-:W4:Y:S04]  /*0a30*/  LDG.E.64 R20, desc[UR8][R4.64+0x8] ;  /* 0x0000080804147981 */ /* 0x010f28000c1e1b00 */
[----:B0-----:R-:W-:Y:S02]  /*0a40*/  IMAD.WIDE.U32 R28, R13, 0x8, R28 ;  /* 0x000000080d1c7825 */ /* 0x001fe400078e001c */
[----:B--2---:R-:W2:Y:S04]  /*0a50*/  LDG.E.64 R12, desc[UR8][R4.64] ;  /* 0x00000008040c7981 */ /* 0x004ea8000c1e1b00 */
[----:B------:R-:W4:Y:S04]  /*0a60*/  LDG.E.64 R18, desc[UR8][R28.64+0x8] ;  /* 0x000008081c127981 */ /* 0x000f28000c1e1b00 */
[----:B-1----:R-:W2:Y:S01]  /*0a70*/  LDG.E.64 R14, desc[UR8][R28.64] ;  /* 0x000000081c0e7981 */ /* 0x002ea2000c1e1b00 */
[----:B------:R-:W-:Y:S01]  /*0a80*/  BSSY.RECONVERGENT B1, `(.L_x_13) ;  /* 0x000005c000017945 */ /* 0x000fe20003800200 */
[----:B----4-:R-:W-:-:S02]  /*0a90*/  DADD R18, -R18, R20 ;  /* 0x0000000012127229 */ /* 0x010fc40000000114 */
[----:B--2---:R-:W-:Y:S01]  /*0aa0*/  DADD R14, -R14, R12 ;  /* 0x000000000e0e7229 */ /* 0x004fe2000000010c */
[----:B------:R-:W0:Y:S05]  /*0ab0*/  LDC.64 R12, c[0x0][0x388] ;  /* 0x0000e200ff0c7b82 */ /* 0x000e2a0000000a00 */
[----:B------:R-:W-:-:S08]  /*0ac0*/  DMUL R18, R18, R18 ;  /* 0x0000001212127228 */ /* 0x000fd00000000000 */
[----:B------:R-:W-:-:S08]  /*0ad0*/  DFMA R18, R14, R14, R18 ;  /* 0x0000000e0e12722b */ /* 0x000fd00000000012 */
[----:B------:R-:W-:Y:S01]  /*0ae0*/  DSETP.GTU.AND P0, PT, R18, R10, PT ;  /* 0x0000000a1200722a */ /* 0x000fe20003f0c000 */
[----:B0-----:R-:W-:-:S13]  /*0af0*/  IMAD.WIDE.U32 R14, R27, 0x4, R12 ;  /* 0x000000041b0e7825 */ /* 0x001fda00078e000c */
[----:B------:R-:W-:Y:S05]  /*0b00*/  @P0 BRA `(.L_x_14) ;  /* 0x00000004004c0947 */ /* 0x000fea0003800000 */
[----:B------:R-:W0:Y:S01]  /*0b10*/  S2R R21, SR_LANEID ;  /* 0x0000000000157919 */ /* 0x000e220000000000 */
[----:B------:R-:W1:Y:S01]  /*0b20*/  S2UR UR6, SR_CgaCtaId ;  /* 0x00000000000679c3 */ /* 0x000e620000008800 */
[----:B------:R-:W-:Y:S01]  /*0b30*/  VOTEU.ANY UR7, UPT, PT ;  /* 0x0000000000077886 */ /* 0x000fe200038e0100 */
[----:B------:R-:W-:Y:S01]  /*0b40*/  UMOV UR4, 0x400 ;  /* 0x0000040000047882 */ /* 0x000fe20000000000 */
[----:B------:R-:W0:Y:S01]  /*0b50*/  FLO.U32 R22, UR7 ;  /* 0x0000000700167d00 */ /* 0x000e2200080e0000 */
[----:B------:R-:W-:Y:S01]  /*0b60*/  UIADD3 UR5, UPT, UPT, UR4, 0x14, URZ ;  /* 0x0000001404057890 */ /* 0x000fe2000fffe0ff */
[----:B------:R-:W2:Y:S06]  /*0b70*/  S2R R20, SR_LTMASK ;  /* 0x0000000000147919 */ /* 0x000eac0000003900 */
[----:B------:R-:W4:Y:S01]  /*0b80*/  POPC R18, UR7 ;  /* 0x0000000700127d09 */ /* 0x000f220008000000 */
[----:B-1----:R-:W-:-:S02]  /*0b90*/  ULEA UR5, UR6, UR5, 0x18 ;  /* 0x0000000506057291 */ /* 0x002fc4000f8ec0ff */
[----:B------:R-:W-:Y:S01]  /*0ba0*/  ULEA UR10, UR6, UR4, 0x18 ;  /* 0x00000004060a7291 */ /* 0x000fe2000f8ec0ff */
[----:B0-----:R-:W-:Y:S02]  /*0bb0*/  ISETP.EQ.U32.AND P0, PT, R22, R21, PT ;  /* 0x000000151600720c */ /* 0x001fe40003f02070 */
[----:B--2---:R-:W-:-:S06]  /*0bc0*/  LOP3.LUT R24, R20, UR7, RZ, 0xc0, !PT ;  /* 0x0000000714187c12 */ /* 0x004fcc000f8ec0ff */
[----:B------:R-:W0:Y:S05]  /*0bd0*/  POPC R24, R24 ;  /* 0x0000001800187309 */ /* 0x000e2a0000000000 */
[----:B----4-:R-:W1:Y:S04]  /*0be0*/  @P0 ATOMS.ADD R23, [UR5], R18 ;  /* 0x00000012ff17098c */ /* 0x010e680008000005 */
[----:B------:R-:W2:Y:S04]  /*0bf0*/  LDS R16, [UR10+0x14] ;  /* 0x0000140aff107984 */ /* 0x000ea80008000800 */
[----:B-1----:R-:W0:Y:S01]  /*0c00*/  SHFL.IDX PT, R19, R23, R22, 0x1f ;  /* 0x00001f1617137589 */ /* 0x002e2200000e0000 */
[----:B--2---:R-:W-:Y:S01]  /*0c10*/  ISETP.GE.AND P0, PT, R16, UR11, PT ;  /* 0x0000000b10007c0c */ /* 0x004fe2000bf06270 */
[----:B0-----:R-:W-:-:S12]  /*0c20*/  IMAD.IADD R19, R19, 0x1, R24 ;  /* 0x0000000113137824 */ /* 0x001fd800078e0218 */
[----:B------:R-:W-:Y:S05]  /*0c30*/  @!P0 BRA `(.L_x_15) ;  /* 0x0000000000ec8947 */ /* 0x000fea0003800000 */
[----:B------:R-:W-:-:S06]  /*0c40*/  IMAD.MOV.U32 R16, RZ, RZ, -0x1 ;  /* 0xffffffffff107424 */ /* 0x000fcc00078e00ff */
        /* <DEDUP_REMOVED lines=8> */
[----:B------:R-:W-:Y:S02]  /*0cd0*/  VOTEU.ANY UR4, UPT, PT ;  /* 0x0000000000047886 */ /* 0x000fe400038e0100 */
[----:B------:R-:W0:Y:S08]  /*0ce0*/  FLO.U32 R22, UR4 ;  /* 0x0000000400167d00 */ /* 0x000e3000080e0000 */
[----:B------:R-:W1:Y:S01]  /*0cf0*/  POPC R25, UR4 ;  /* 0x0000000400197d09 */ /* 0x000e620008000000 */
[----:B0-----:R-:W-:-:S13]  /*0d00*/  ISETP.EQ.U32.AND P0, PT, R22, R21, PT ;  /* 0x000000151600720c */ /* 0x001fda0003f02070 */
[----:B-1----:R-:W2:Y:S01]  /*0d10*/  @P0 ATOMG.E.ADD.STRONG.GPU PT, R25, desc[UR8][R2.64], R25 ;  /* 0x80000019021909a8 */ /* 0x002ea200081ef108 */
[----:B------:R-:W-:-:S04]  /*0d20*/  LOP3.LUT R24, R20, UR4, RZ, 0xc0, !PT ;  /* 0x0000000414187c12 */ /* 0x000fc8000f8ec0ff */
[----:B------:R-:W0:Y:S01]  /*0d30*/  POPC R19, R24 ;  /* 0x0000001800137309 */ /* 0x000e220000000000 */
[----:B--2---:R-:W0:Y:S02]  /*0d40*/  SHFL.IDX PT, R16, R25, R22, 0x1f ;  /* 0x00001f1619107589 */ /* 0x004e2400000e0000 */
[----:B0-----:R-:W-:-:S05]  /*0d50*/  IMAD.IADD R16, R16, 0x1, R19 ;  /* 0x0000000110107824 */ /* 0x001fca00078e0213 */
[----:B------:R-:W-:-:S13]  /*0d60*/  ISETP.GT.AND P0, PT, R16, 0x3ff, PT ;  /* 0x000003ff1000780c */ /* 0x000fda0003f04270 */
[----:B------:R-:W0:Y:S01]  /*0d70*/  @!P0 LDC.64 R18, c[0x0][0x390] ;  /* 0x0000e400ff128b82 */ /* 0x000e220000000a00 */
[----:B------:R-:W-:-:S04]  /*0d80*/  @!P0 IMAD R23, R17, 0x400, R16 ;  /* 0x0000040011178824 */ /* 0x000fc800078e0210 */
[----:B0-----:R-:W-:-:S05]  /*0d90*/  @!P0 IMAD.WIDE R18, R23, 0x4, R18 ;  /* 0x0000000417128825 */ /* 0x001fca00078e0212 */
[----:B------:R2:W-:Y:S01]  /*0da0*/  @!P0 STG.E desc[UR8][R18.64], R27 ;  /* 0x0000001b12008986 */ /* 0x0005e2000c101908 */
[----:B------:R-:W-:Y:S05]  /*0db0*/  @!P0 BRA `(.L_x_14) ;  /* 0x0000000000a08947 */ /* 0x000fea0003800000 */
[----:B------:R-:W-:Y:S01]  /*0dc0*/  VOTEU.ANY UR4, UPT, PT ;  /* 0x0000000000047886 */ /* 0x000fe200038e0100 */
[----:B--2---:R-:W0:Y:S01]  /*0dd0*/  LDC.64 R18, c[0x0][0x3a8] ;  /* 0x0000ea00ff127b82 */ /* 0x004e220000000a00 */
[----:B------:R-:W1:Y:S02]  /*0de0*/  FLO.U32 R22, UR4 ;  /* 0x0000000400167d00 */ /* 0x000e6400080e0000 */
[----:B-1----:R-:W-:-:S06]  /*0df0*/  ISETP.EQ.U32.AND P0, PT, R22, R21, PT ;  /* 0x000000151600720c */ /* 0x002fcc0003f02070 */
[----:B------:R-:W1:Y:S01]  /*0e00*/  POPC R21, UR4 ;  /* 0x0000000400157d09 */ /* 0x000e620008000000 */
[----:B0-----:R-:W-:-:S06]  /*0e10*/  IMAD.WIDE R18, R17, 0x4, R18 ;  /* 0x0000000411127825 */ /* 0x001fcc00078e0212 */
[----:B-1----:R-:W2:Y:S01]  /*0e20*/  @P0 ATOMG.E.ADD.STRONG.GPU PT, R19, desc[UR8][R18.64], R21 ;  /* 0x80000015121309a8 */ /* 0x002ea200081ef108 */
[----:B------:R-:W-:-:S04]  /*0e30*/  LOP3.LUT R20, R20, UR4, RZ, 0xc0, !PT ;  /* 0x0000000414147c12 */ /* 0x000fc8000f8ec0ff */
[----:B------:R-:W0:Y:S01]  /*0e40*/  POPC R23, R20 ;  /* 0x0000001400177309 */ /* 0x000e220000000000 */
[----:B--2---:R-:W0:Y:S02]  /*0e50*/  SHFL.IDX PT, R16, R19, R22, 0x1f ;  /* 0x00001f1613107589 */ /* 0x004e2400000e0000 */
[----:B0-----:R-:W-:-:S05]  /*0e60*/  IMAD.IADD R16, R16, 0x1, R23 ;  /* 0x0000000110107824 */ /* 0x001fca00078e0217 */
[----:B------:R-:W-:-:S13]  /*0e70*/  ISETP.GT.AND P0, PT, R16, 0x3ff, PT ;  /* 0x000003ff1000780c */ /* 0x000fda0003f04270 */
[----:B------:R-:W-:Y:S05]  /*0e80*/  @P0 BRA `(.L_x_14) ;  /* 0x00000000006c0947 */ /* 0x000fea0003800000 */
[----:B------:R-:W-:-:S05]  /*0e90*/  LEA R19, R17, R16, 0xa ;  /* 0x0000001011137211 */ /* 0x000fca00078e50ff */
[----:B------:R-:W-:-:S05]  /*0ea0*/  IMAD.WIDE R18, R19, 0x4, R8 ;  /* 0x0000000413127825 */ /* 0x000fca00078e0208 */
[----:B------:R4:W-:Y:S01]  /*0eb0*/  STG.E desc[UR8][R18.64], R27 ;  /* 0x0000001b12007986 */ /* 0x0009e2000c101908 */
[----:B------:R-:W-:Y:S05]  /*0ec0*/  BRA `(.L_x_14) ;  /* 0x00000000005c7947 */ /* 0x000fea0003800000 */
.L_x_18:
[----:B------:R-:W-:-:S13]  /*0ed0*/  ISETP.NE.AND P0, PT, R16, R17, PT ;  /* 0x000000111000720c */ /* 0x000fda0003f05270 */
.L_x_17:
[----:B------:R-:W-:Y:S05]  /*0ee0*/  BSYNC.RELIABLE B2 ;  /* 0x0000000000027941 */ /* 0x000fea0003800100 */
.L_x_16:
[----:B------:R-:W-:-:S13]  /*0ef0*/  ISETP.GT.OR P0, PT, R16, 0x3f, !P0 ;  /* 0x0000003f1000780c */ /* 0x000fda0004704670 */
[----:B------:R-:W-:Y:S05]  /*0f00*/  @P0 BRA `(.L_x_19) ;  /* 0x0000000000240947 */ /* 0x000fea0003800000 */
[----:B------:R-:W-:Y:S01]  /*0f10*/  ISETP.GT.AND P0, PT, R17, R16, PT ;  /* 0x000000101100720c */ /* 0x000fe20003f04270 */
[----:B------:R-:W-:-:S12]  /*0f20*/  IMAD.MOV.U32 R23, RZ, RZ, 0x1 ;  /* 0x00000001ff177424 */ /* 0x000fd800078e00ff */
[----:B------:R-:W-:Y:S02]  /*0f30*/  @P0 IMAD R19, R16, 0x40, R17 ;  /* 0x0000004010130824 */ /* 0x000fe400078e0211 */
[----:B------:R-:W-:Y:S02]  /*0f40*/  @!P0 IMAD R21, R17, 0x40, R16 ;  /* 0x0000004011158824 */ /* 0x000fe400078e0210 */
[----:B---3--:R-:W-:-:S04]  /*0f50*/  @P0 IMAD.WIDE R18, R19, 0x4, R6 ;  /* 0x0000000413120825 */ /* 0x008fc800078e0206 */
[----:B------:R-:W-:Y:S01]  /*0f60*/  @!P0 IMAD.WIDE.U32 R20, R21, 0x4, R6 ;  /* 0x0000000415148825 */ /* 0x000fe200078e0006 */
[----:B------:R0:W-:Y:S04]  /*0f70*/  @P0 STG.E desc[UR8][R18.64], R23 ;  /* 0x0000001712000986 */ /* 0x0001e8000c101908 */
[----:B------:R0:W-:Y:S01]  /*0f80*/  @!P0 STG.E desc[UR8][R20.64], R23 ;  /* 0x0000001714008986 */ /* 0x0001e2000c101908 */
[----:B------:R-:W-:Y:S05]  /*0f90*/  BRA `(.L_x_14) ;  /* 0x0000000000287947 */ /* 0x000fea0003800000 */
.L_x_19:
[----:B------:R-:W-:-:S13]  /*0fa0*/  ISETP.NE.AND P0, PT, R16, -0x2, PT ;  /* 0xfffffffe1000780c */ /* 0x000fda0003f05270 */
[----:B------:R-:W-:Y:S05]  /*0fb0*/  @P0 BRA `(.L_x_14) ;  /* 0x0000000000200947 */ /* 0x000fea0003800000 */
[----:B------:R-:W-:-:S05]  /*0fc0*/  IMAD.MOV.U32 R16, RZ, RZ, -0x2 ;  /* 0xfffffffeff107424 */ /* 0x000fca00078e00ff */
[----:B------:R1:W5:Y:S01]  /*0fd0*/  ATOMG.E.CAS.STRONG.GPU PT, RZ, [R14], R16, R17 ;  /* 0x000000100eff73a9 */ /* 0x00036200001ee111 */
[----:B------:R-:W-:Y:S05]  /*0fe0*/  BRA `(.L_x_14) ;  /* 0x0000000000147947 */ /* 0x000fea0003800000 */
.L_x_15:
[----:B------:R-:W-:-:S04]  /*0ff0*/  UIADD3 UR4, UPT, UPT, UR4, 0x4, URZ ;  /* 0x0000000404047890 */ /* 0x000fc8000fffe0ff */
[----:B------:R-:W-:-:S06]  /*1000*/  ULEA UR4, UR6, UR4, 0x18 ;  /* 0x0000000406047291 */ /* 0x000fcc000f8ec0ff */
[----:B------:R-:W-:-:S05]  /*1010*/  IMAD.U32 R26, RZ, RZ, UR4 ;  /* 0x00000004ff1a7e24 */ /* 0x000fca000f8e00ff */
[----:B------:R-:W-:-:S05]  /*1020*/  LEA R16, R19, R26, 0x2 ;  /* 0x0000001a13107211 */ /* 0x000fca00078e10ff */
[----:B------:R0:W-:Y:S02]  /*1030*/  STS [R16], R27 ;  /* 0x0000001b10007388 */ /* 0x0001e40000000800 */
.L_x_14:
[----:B------:R-:W-:Y:S05]  /*1040*/  BSYNC.RECONVERGENT B1 ;  /* 0x0000000000017941 */ /* 0x000fea0003800200 */
.L_x_13:
[----:B0-2-4-:R-:W2:Y:S04]  /*1050*/  LDG.E.64 R18, desc[UR8][R28.64+0x808] ;  /* 0x000808081c127981 */ /* 0x015ea8000c1e1b00 */
[----:B------:R-:W2:Y:S04]  /*1060*/  LDG.E.64 R20, desc[UR8][R4.64+0x8] ;  /* 0x0000080804147981 */ /* 0x000ea8000c1e1b00 */
[----:B------:R-:W4:Y:S04]  /*1070*/  LDG.E.64 R22, desc[UR8][R28.64+0x800] ;  /* 0x000800081c167981 */ /* 0x000f28000c1e1b00 */
[----:B------:R-:W4:Y:S01]  /*1080*/  LDG.E.64 R24, desc[UR8][R4.64] ;  /* 0x0000000804187981 */ /* 0x000f22000c1e1b00 */
[----:B------:R-:W-:Y:S01]  /*1090*/  BSSY.RECONVERGENT B1, `(.L_x_20) ;  /* 0x000005c000017945 */ /* 0x000fe20003800200 */
[----:B--2---:R-:W-:-:S02]  /*10a0*/  DADD R18, -R18, R20 ;  /* 0x0000000012127229 */ /* 0x004fc40000000114 */
[----:B----4-:R-:W-:-:S06]  /*10b0*/  DADD R22, -R22, R24 ;  /* 0x0000000016167229 */ /* 0x010fcc0000000118 */
[----:B------:R-:W-:-:S08]  /*10c0*/  DMUL R18, R18, R18 ;  /* 0x0000001212127228 */ /* 0x000fd00000000000 */
[----:B------:R-:W-:-:S08]  /*10d0*/  DFMA R18, R22, R22, R18 ;  /* 0x000000161612722b */ /* 0x000fd00000000012 */
[----:B------:R-:W-:-:S14]  /*10e0*/  DSETP.GTU.AND P0, PT, R18, R10, PT ;  /* 0x0000000a1200722a */ /* 0x000fdc0003f0c000 */
[----:B------:R-:W-:Y:S05]  /*10f0*/  @P0 BRA `(.L_x_21) ;  /* 0x0000000400540947 */ /* 0x000fea0003800000 */
[----:B------:R-:W0:Y:S01]  /*1100*/  S2R R18, SR_LANEID ;  /* 0x0000000000127919 */ /* 0x000e220000000000 */
[----:B------:R-:W2:Y:S01]  /*1110*/  S2UR UR6, SR_CgaCtaId ;  /* 0x00000000000679c3 */ /* 0x000ea20000008800 */
[----:B------:R-:W-:Y:S01]  /*1120*/  VOTEU.ANY UR7, UPT, PT ;  /* 0x0000000000077886 */ /* 0x000fe200038e0100 */
[----:B------:R-:W-:Y:S01]  /*1130*/  UMOV UR4, 0x400 ;  /* 0x0000040000047882 */ /* 0x000fe20000000000 */
[----:B------:R-:W0:Y:S01]  /*1140*/  FLO.U32 R21, UR7 ;  /* 0x0000000700157d00 */ /* 0x000e2200080e0000 */
[----:B------:R-:W-:Y:S01]  /*1150*/  UIADD3 UR5, UPT, UPT, UR4, 0x14, URZ ;  /* 0x0000001404057890 */ /* 0x000fe2000fffe0ff */
[----:B-1----:R-:W1:Y:S06]  /*1160*/  S2R R16, SR_LTMASK ;  /* 0x0000000000107919 */ /* 0x002e6c0000003900 */
[----:B------:R-:W4:Y:S01]  /*1170*/  POPC R20, UR7 ;  /* 0x0000000700147d09 */ /* 0x000f220008000000 */
[----:B--2---:R-:W-:-:S02]  /*1180*/  ULEA UR5, UR6, UR5, 0x18 ;  /* 0x0000000506057291 */ /* 0x004fc4000f8ec0ff */
[----:B------:R-:W-:Y:S01]  /*1190*/  ULEA UR4, UR6, UR4, 0x18 ;  /* 0x0000000406047291 */ /* 0x000fe2000f8ec0ff */
[----:B0-----:R-:W-:Y:S02]  /*11a0*/  ISETP.EQ.U32.AND P0, PT, R21, R18, PT ;  /* 0x000000121500720c */ /* 0x001fe40003f02070 */
[----:B-1----:R-:W-:-:S06]  /*11b0*/  LOP3.LUT R22, R16, UR7, RZ, 0xc0, !PT ;  /* 0x0000000710167c12 */ /* 0x002fcc000f8ec0ff */
[----:B------:R-:W0:Y:S05]  /*11c0*/  POPC R22, R22 ;  /* 0x0000001600167309 */ /* 0x000e2a0000000000 */
[----:B----4-:R-:W1:Y:S04]  /*11d0*/  @P0 ATOMS.ADD R20, [UR5], R20 ;  /* 0x00000014ff14098c */ /* 0x010e680008000005 */
[----:B------:R-:W2:Y:S04]  /*11e0*/  LDS R19, [UR4+0x14] ;  /* 0x00001404ff137984 */ /* 0x000ea80008000800 */
[----:B-1----:R-:W0:Y:S01]  /*11f0*/  SHFL.IDX PT, R21, R20, R21, 0x1f ;  /* 0x00001f1514157589 */ /* 0x002e2200000e0000 */
[----:B--2---:R-:W-:Y:S01]  /*1200*/  ISETP.GE.AND P0, PT, R19, UR11, PT ;  /* 0x0000000b13007c0c */ /* 0x004fe2000bf06270 */
[----:B0-----:R-:W-:-:S12]  /*1210*/  IMAD.IADD R19, R21, 0x1, R22 ;  /* 0x0000000115137824 */ /* 0x001fd800078e0216 */
[----:B------:R-:W-:Y:S05]  /*1220*/  @!P0 BRA `(.L_x_22) ;  /* 0x0000000000fc8947 */ /* 0x000fea0003800000 */
[----:B------:R-:W-:Y:S02]  /*1230*/  IMAD.MOV.U32 R20, RZ, RZ, -0x1 ;  /* 0xffffffffff147424 */ /* 0x000fe400078e00ff */
[----:B------:R-:W-:-:S05]  /*1240*/  IMAD.MOV.U32 R21, RZ, RZ, R17 ;  /* 0x000000ffff157224 */ /* 0x000fca00078e0011 */
[----:B------:R-:W2:Y:S01]  /*1250*/  ATOMG.E.CAS.STRONG.GPU PT, R20, [R14+0x200], R20, R21 ;  /* 0x000200140e1473a9 */ /* 0x000ea200001ee115 */
        /* <DEDUP_REMOVED lines=25> */
[----:B------:R-:W-:-:S04]  /*13f0*/  LOP3.LUT R18, R16, UR4, RZ, 0xc0, !PT ;  /* 0x0000000410127c12 */ /* 0x000fc8000f8ec0ff */
[----:B------:R-:W0:Y:S01]  /*1400*/  POPC R16, R18 ;  /* 0x0000001200107309 */ /* 0x000e220000000000 */
[----:B--2---:R-:W0:Y:S02]  /*1410*/  SHFL.IDX PT, R21, R14, R21, 0x1f ;  /* 0x00001f150e157589 */ /* 0x004e2400000e0000 */
[----:B0-----:R-:W-:-:S05]  /*1420*/  IMAD.IADD R16, R21, 0x1, R16 ;  /* 0x0000000115107824 */ /* 0x001fca00078e0210 */
[----:B------:R-:W-:-:S13]  /*1430*/  ISETP.GT.AND P0, PT, R16, 0x3ff, PT ;  /* 0x000003ff1000780c */ /* 0x000fda0003f04270 */
[----:B------:R-:W-:Y:S05]  /*1440*/  @P0 BRA `(.L_x_21) ;  /* 0x0000000000800947 */ /* 0x000fea0003800000 */
[----:B------:R-:W-:Y:S01]  /*1450*/  LEA R15, R17, R16, 0xa ;  /* 0x00000010110f7211 */ /* 0x000fe200078e50ff */
[----:B------:R-:W-:-:S04]  /*1460*/  VIADD R19, R27, 0x80 ;  /* 0x000000801b137836 */ /* 0x000fc80000000000 */
[----:B------:R-:W-:-:S05]  /*1470*/  IMAD.WIDE R14, R15, 0x4, R8 ;  /* 0x000000040f0e7825 */ /* 0x000fca00078e0208 */
[----:B------:R2:W-:Y:S01]  /*1480*/  STG.E desc[UR8][R14.64], R19 ;  /* 0x000000130e007986 */ /* 0x0005e2000c101908 */
[----:B------:R-:W-:Y:S05]  /*1490*/  BRA `(.L_x_21) ;  /* 0x00000000006c7947 */ /* 0x000fea0003800000 */
.L_x_26:
[----:B------:R-:W0:Y:S01]  /*14a0*/  LDC.64 R14, c[0x0][0x390] ;  /* 0x0000e400ff0e7b82 */ /* 0x000e220000000a00 */
[----:B------:R-:W-:Y:S02]  /*14b0*/  IMAD R19, R17, 0x400, R20 ;  /* 0x0000040011137824 */ /* 0x000fe400078e0214 */
[----:B------:R-:W-:Y:S02]  /*14c0*/  VIADD R21, R27, 0x80 ;  /* 0x000000801b157836 */ /* 0x000fe40000000000 */
[----:B0-----:R-:W-:-:S05]  /*14d0*/  IMAD.WIDE R14, R19, 0x4, R14 ;  /* 0x00000004130e7825 */ /* 0x001fca00078e020e */
[----:B------:R0:W-:Y:S01]  /*14e0*/  STG.E desc[UR8][R14.64], R21 ;  /* 0x000000150e007986 */ /* 0x0001e2000c101908 */
[----:B------:R-:W-:Y:S05]  /*14f0*/  BRA `(.L_x_21) ;  /* 0x0000000000547947 */ /* 0x000fea0003800000 */
.L_x_25:
[----:B------:R-:W-:-:S13]  /*1500*/  ISETP.NE.AND P0, PT, R20, R17, PT ;  /* 0x000000111400720c */ /* 0x000fda0003f05270 */
.L_x_24:
[----:B------:R-:W-:Y:S05]  /*1510*/  BSYNC.RELIABLE B2 ;  /* 0x0000000000027941 */ /* 0x000fea0003800100 */
.L_x_23:
[----:B------:R-:W-:-:S13]  /*1520*/  ISETP.LT.AND P1, PT, R20, 0x40, PT ;  /* 0x000000401400780c */ /* 0x000fda0003f21270 */
[----:B------:R-:W-:Y:S05]  /*1530*/  @P0 BRA P1, `(.L_x_27) ;  /* 0x0000000000140947 */ /* 0x000fea0000800000 */
[----:B------:R-:W-:-:S13]  /*1540*/  ISETP.NE.AND P0, PT, R20, -0x2, PT ;  /* 0xfffffffe1400780c */ /* 0x000fda0003f05270 */
[----:B------:R-:W-:Y:S05]  /*1550*/  @P0 BRA `(.L_x_21) ;  /* 0x00000000003c0947 */ /* 0x000fea0003800000 */
[----:B------:R-:W-:-:S05]  /*1560*/  IMAD.MOV.U32 R16, RZ, RZ, -0x2 ;  /* 0xfffffffeff107424 */ /* 0x000fca00078e00ff */
[----:B------:R4:W5:Y:S01]  /*1570*/  ATOMG.E.CAS.STRONG.GPU PT, RZ, [R14+0x200], R16, R17 ;  /* 0x000200100eff73a9 */ /* 0x00096200001ee111 */
[----:B------:R-:W-:Y:S05]  /*1580*/  BRA `(.L_x_21) ;  /* 0x0000000000307947 */ /* 0x000fea0003800000 */
.L_x_27:
[----:B------:R-:W-:Y:S01]  /*1590*/  ISETP.GT.AND P0, PT, R17, R20, PT ;  /* 0x000000141100720c */ /* 0x000fe20003f04270 */
[----:B------:R-:W-:-:S12]  /*15a0*/  IMAD.MOV.U32 R21, RZ, RZ, 0x1 ;  /* 0x00000001ff157424 */ /* 0x000fd800078e00ff */
[----:B------:R-:W-:Y:S01]  /*15b0*/  @!P0 IMAD R15, R17, 0x40, R20 ;  /* 0x00000040110f8824 */ /* 0x000fe200078e0214 */
[----:B------:R-:W-:-:S03]  /*15c0*/  @P0 LEA R19, R20, R17, 0x6 ;  /* 0x0000001114130211 */ /* 0x000fc600078e30ff */
[----:B---3--:R-:W-:-:S04]  /*15d0*/  @!P0 IMAD.WIDE.U32 R14, R15, 0x4, R6 ;  /* 0x000000040f0e8825 */ /* 0x008fc800078e0006 */
[----:B------:R-:W-:Y:S01]  /*15e0*/  @P0 IMAD.WIDE R18, R19, 0x4, R6 ;  /* 0x0000000413120825 */ /* 0x000fe200078e0206 */
[----:B------:R0:W-:Y:S04]  /*15f0*/  @!P0 STG.E desc[UR8][R14.64], R21 ;  /* 0x000000150e008986 */ /* 0x0001e8000c101908 */
[----:B------:R0:W-:Y:S01]  /*1600*/  @P0 STG.E desc[UR8][R18.64], R21 ;  /* 0x0000001512000986 */ /* 0x0001e2000c101908 */
[----:B------:R-:W-:Y:S05]  /*1610*/  BRA `(.L_x_21) ;  /* 0x00000000000c7947 */ /* 0x000fea0003800000 */
.L_x_22:
[----:B------:R-:W-:Y:S02]  /*1620*/  IMAD R19, R19, 0x4, R26 ;  /* 0x0000000413137824 */ /* 0x000fe400078e021a */
[----:B------:R-:W-:-:S05]  /*1630*/  VIADD R14, R27, 0x80 ;  /* 0x000000801b0e7836 */ /* 0x000fca0000000000 */
[----:B------:R0:W-:Y:S02]  /*1640*/  STS [R19], R14 ;  /* 0x0000000e13007388 */ /* 0x0001e40000000800 */
.L_x_21:
[----:B------:R-:W-:Y:S05]  /*1650*/  BSYNC.RECONVERGENT B1 ;  /* 0x0000000000017941 */ /* 0x000fea0003800200 */
.L_x_20:
[C---:B------:R-:W-:Y:S01]  /*1660*/  ISETP.GE.U32.AND P0, PT, R27.reuse, 0x185a0, PT ;  /* 0x000185a01b00780c */ /* 0x040fe20003f06070 */
[----:B------:R-:W-:-:S12]  /*1670*/  VIADD R27, R27, 0x100 ;  /* 0x000001001b1b7836 */ /* 0x000fd80000000000 */
[----:B------:R-:W-:Y:S05]  /*1680*/  @!P0 BRA `(.L_x_28) ;  /* 0xfffffff000e08947 */ /* 0x000fea000383ffff */
[----:B------:R-:W-:Y:S05]  /*1690*/  BSYNC.RECONVERGENT B0 ;  /* 0x0000000000007941 */ /* 0x000fea0003800200 */
.L_x_12:
[----:B------:R-:W-:Y:S05]  /*16a0*/  WARPSYNC.ALL ;  /* 0x0000000000007948 */ /* 0x000fea0003800000 */
[----:B------:R-:W0:Y:S08]  /*16b0*/  S2UR UR7, SR_CgaCtaId ;  /* 0x00000000000779c3 */ /* 0x000e300000008800 */
[----:B------:R-:W-:Y:S06]  /*16c0*/  BAR.SYNC.DEFER_BLOCKING 0x0 ;  /* 0x0000000000007b1d */ /* 0x000fec0000010000 */
[----:B------:R-:W-:-:S02]  /*16d0*/  UMOV UR6, 0x400 ;  /* 0x0000040000067882 */ /* 0x000fc40000000000 */
[----:B------:R-:W1:Y:S01]  /*16e0*/  LDC R9, c[0x3][RZ] ;  /* 0x00c00000ff097b82 */ /* 0x000e620000000800 */
[----:B------:R-:W-:Y:S01]  /*16f0*/  BSSY.RECONVERGENT B0, `(.L_x_29) ;  /* 0x000017f000007945 */ /* 0x000fe20003800200 */
[----:B0-----:R-:W-:-:S09]  /*1700*/  ULEA UR4, UR7, UR6, 0x18 ;  /* 0x0000000607047291 */ /* 0x001fd2000f8ec0ff */
[----:B------:R-:W1:Y:S02]  /*1710*/  LDS R2, [UR4+0x14] ;  /* 0x00001404ff027984 */ /* 0x000e640008000800 */
[----:B-1----:R-:W-:-:S13]  /*1720*/  ISETP.GE.AND P0, PT, R2, R9, PT ;  /* 0x000000090200720c */ /* 0x002fda0003f06270 */
[----:B------:R-:W-:Y:S05]  /*1730*/  @!P0 BRA `(.L_x_30) ;  /* 0x0000001400d88947 */ /* 0x000fea0003800000 */
[----:B------:R-:W0:Y:S01]  /*1740*/  LDS R5, [UR4] ;  /* 0x00000004ff057984 */ /* 0x000e220008000800 */
[----:B------:R-:W-:Y:S01]  /*1750*/  ISETP.GE.AND P0, PT, R0, R9, PT ;  /* 0x000000090000720c */ /* 0x000fe20003f06270 */
[----:B------:R-:W1:Y:S02]  /*1760*/  LDCU UR10, c[0x3][URZ] ;  /* 0x00c00000ff0a77ac */ /* 0x000e640008000800 */
[----:B------:R-:W2:Y:S01]  /*1770*/  LDS R3, [UR4+0x18] ;  /* 0x00001804ff037984 */ /* 0x000ea20008000800 */
[----:B0-----:R-:W-:-:S05]  /*1780*/  IMAD.WIDE R12, R5, 0x4, R12 ;  /* 0x00000004050c7825 */ /* 0x001fca00078e020c */
[----:B--2---:R0:W-:Y:S04]  /*1790*/  STG.E desc[UR8][R12.64], R3 ;  /* 0x000000030c007986 */ /* 0x0041e8000c101908 */
[----:B-1----:R-:W-:Y:S05]  /*17a0*/  @P0 BRA `(.L_x_31) ;  /* 0x0000001400cc0947 */ /* 0x002fea0003800000 */
[----:B------:R-:W-:Y:S01]  /*17b0*/  VIADDMNMX R9, R0, 0x80, R9, !PT ;  /* 0x0000008000097846 */ /* 0x000fe20007800109 */
[----:B------:R-:W1:Y:S01]  /*17c0*/  LDC.64 R4, c[0x0][0x398] ;  /* 0x0000e600ff047b82 */ /* 0x000e620000000a00 */
[-C--:B------:R-:W-:Y:S01]  /*17d0*/  LOP3.LUT R2, RZ, R0.reuse, RZ, 0x33, !PT ;  /* 0x00000000ff027212 */ /* 0x080fe200078e33ff */
[----:B------:R-:W-:Y:S01]  /*17e0*/  BSSY.RECONVERGENT B1, `(.L_x_32) ;  /* 0x0000058000017945 */ /* 0x000fe20003800200 */
[----:B------:R-:W-:-:S03]  /*17f0*/  MOV R8, R0 ;  /* 0x0000000000087202 */ /* 0x000fc60000000f00 */
[----:B------:R-:W-:Y:S02]  /*1800*/  IMAD.IADD R9, R9, 0x1, R2 ;  /* 0x0000000109097824 */ /* 0x000fe400078e0202 */
[----:B---3--:R-:W2:Y:S03]  /*1810*/  LDC.64 R6, c[0x0][0x3a8] ;  /* 0x0000ea00ff067b82 */ /* 0x008ea60000000a00 */
[----:B------:R-:W-:-:S04]  /*1820*/  LOP3.LUT R2, R9, 0x180, RZ, 0xc0, !PT ;  /* 0x0000018009027812 */ /* 0x000fc800078ec0ff */
[----:B------:R-:W-:Y:S01]  /*1830*/  ISETP.NE.AND P0, PT, R2, 0x180, PT ;  /* 0x000001800200780c */ /* 0x000fe20003f05270 */
[----:B-1----:R-:W-:-:S04]  /*1840*/  IMAD.WIDE R4, R3, 0x4, R4 ;  /* 0x0000000403047825 */ /* 0x002fc800078e0204 */
[----:B--2---:R-:W-:-:S08]  /*1850*/  IMAD.WIDE R6, R3, 0x4, R6 ;  /* 0x0000000403067825 */ /* 0x004fd000078e0206 */
[----:B------:R-:W-:Y:S05]  /*1860*/  @!P0 BRA `(.L_x_33) ;  /* 0x00000004003c8947 */ /* 0x000fea0003800000 */
[----:B----4-:R-:W1:Y:S01]  /*1870*/  LDC.64 R16, c[0x0][0x3a0] ;  /* 0x0000e800ff107b82 */ /* 0x010e620000000a00 */
[----:B------:R-:W-:Y:S01]  /*1880*/  LEA.HI R2, R9, 0x1, RZ, 0x19 ;  /* 0x0000000109027811 */ /* 0x000fe200078fc8ff */
[----:B------:R-:W-:-:S04]  /*1890*/  UIADD3 UR4, UPT, UPT, UR6, 0x4, URZ ;  /* 0x0000000406047890 */ /* 0x000fc8000fffe0ff */
[C---:B------:R-:W-:Y:S01]  /*18a0*/  IMAD.SHL.U32 R8, R2.reuse, 0x80, RZ ;  /* 0x0000008002087824 */ /* 0x040fe200078e00ff */
[----:B------:R-:W-:Y:S01]  /*18b0*/  ULEA UR4, UR7, UR4, 0x18 ;  /* 0x0000000407047291 */ /* 0x000fe2000f8ec0ff */
[----:B------:R-:W2:Y:S01]  /*18c0*/  LDC.64 R14, c[0x0][0x3b0] ;  /* 0x0000ec00ff0e7b82 */ /* 0x000ea20000000a00 */
[----:B------:R-:W-:Y:S02]  /*18d0*/  LOP3.LUT R2, R2, 0x3, RZ, 0xc0, !PT ;  /* 0x0000000302027812 */ /* 0x000fe400078ec0ff */
[----:B------:R-:W-:Y:S02]  /*18e0*/  LOP3.LUT R21, R8, 0x180, RZ, 0xc0, !PT ;  /* 0x0000018008157812 */ /* 0x000fe400078ec0ff */
[----:B------:R-:W-:Y:S01]  /*18f0*/  LEA R19, R0, UR4, 0x2 ;  /* 0x0000000400137c11 */ /* 0x000fe2000f8e10ff */
[----:B------:R-:W-:Y:S02]  /*1900*/  IMAD.MOV R18, RZ, RZ, -R2 ;  /* 0x000000ffff127224 */ /* 0x000fe400078e0a02 */
[----:B0-----:R-:W0:Y:S01]  /*1910*/  LDC.64 R12, c[0x0][0x390] ;  /* 0x0000e400ff0c7b82 */ /* 0x001e220000000a00 */
[----:B------:R-:W-:-:S07]  /*1920*/  IMAD.IADD R8, R21, 0x1, R0 ;  /* 0x0000000115087824 */ /* 0x000fce00078e0200 */
[----:B------:R-:W3:Y:S02]  /*1930*/  LDC.64 R10, c[0x0][0x388] ;  /* 0x0000e200ff0a7b82 */ /* 0x000ee40000000a00 */
.L_x_41:
[----:B0--34-:R-:W3:Y:S01]  /*1940*/  LDS R21, [R19] ;  /* 0x0000000013157984 */ /* 0x019ee20000000800 */
[----:B------:R-:W-:Y:S02]  /*1950*/  IMAD.MOV.U32 R2, RZ, RZ, -0x1 ;  /* 0xffffffffff027424 */ /* 0x000fe400078e00ff */
[----:B---3--:R-:W-:-:S05]  /*1960*/  IMAD.WIDE R22, R21, 0x4, R10 ;  /* 0x0000000415167825 */ /* 0x008fca00078e020a */
[----:B------:R-:W3:Y:S01]  /*1970*/  ATOMG.E.CAS.STRONG.GPU PT, R2, [R22], R2, R3 ;  /* 0x00000002160273a9 */ /* 0x000ee200001ee103 */
[----:B------:R-:W-:Y:S01]  /*1980*/  VIADD R18, R18, 0x1 ;  /* 0x0000000112127836 */ /* 0x000fe20000000000 */
[----:B------:R-:W-:Y:S04]  /*1990*/  BSSY.RECONVERGENT B2, `(.L_x_34) ;  /* 0x000003a000027945 */ /* 0x000fe80003800200 */
[----:B------:R-:W-:Y:S01]  /*19a0*/  BSSY.RELIABLE B3, `(.L_x_35) ;  /* 0x0000029000037945 */ /* 0x000fe20003800100 */
[----:B------:R-:W-:Y:S02]  /*19b0*/  PLOP3.LUT P1, PT, PT, PT, PT, 0x8, 0x80 ;  /* 0x000000000080781c */ /* 0x000fe40003f2e170 */
[----:B------:R-:W-:Y:S02]  /*19c0*/  ISETP.NE.AND P0, PT, R18, RZ, PT ;  /* 0x000000ff1200720c */ /* 0x000fe40003f05270 */
[----:B---3--:R-:W-:-:S13]  /*19d0*/  ISETP.NE.AND P2, PT, R2, -0x2, PT ;  /* 0xfffffffe0200780c */ /* 0x008fda0003f45270 */
[----:B------:R-:W-:Y:S05]  /*19e0*/  @!P2 BRA `(.L_x_36) ;  /* 0x000000000090a947 */ /* 0x000fea0003800000 */
[----:B------:R-:W-:-:S13]  /*19f0*/  ISETP.NE.AND P1, PT, R2, -0x1, PT ;  /* 0xffffffff0200780c */ /* 0x000fda0003f25270 */
[----:B------:R-:W-:Y:S05]  /*1a00*/  @!P1 BREAK.RELIABLE B3 ;  /* 0x0000000000039942 */ /* 0x000fea0003800100 */
[----:B------:R-:W-:Y:S05]  /*1a10*/  @P1 BRA `(.L_x_37) ;  /* 0x0000000000801947 */ /* 0x000fea0003800000 */
[----:B------:R-:W3:Y:S01]  /*1a20*/  S2R R2, SR_LANEID ;  /* 0x0000000000027919 */ /* 0x000ee20000000000 */
[----:B------:R-:W-:Y:S02]  /*1a30*/  VOTEU.ANY UR4, UPT, PT ;  /* 0x0000000000047886 */ /* 0x000fe400038e0100 */
[----:B------:R-:W3:Y:S08]  /*1a40*/  FLO.U32 R25, UR4 ;  /* 0x0000000400197d00 */ /* 0x000ef000080e0000 */
[----:B------:R-:W4:Y:S01]  /*1a50*/  POPC R23, UR4 ;  /* 0x0000000400177d09 */ /* 0x000f220008000000 */
[----:B---3--:R-:W-:-:S13]  /*1a60*/  ISETP.EQ.U32.AND P1, PT, R25, R2, PT ;  /* 0x000000021900720c */ /* 0x008fda0003f22070 */
[----:B----4-:R-:W3:Y:S01]  /*1a70*/  @P1 ATOMG.E.ADD.STRONG.GPU PT, R24, desc[UR8][R4.64], R23 ;  /* 0x80000017041819a8 */ /* 0x010ee200081ef108 */
[----:B------:R-:W4:Y:S02]  /*1a80*/  S2R R20, SR_LTMASK ;  /* 0x0000000000147919 */ /* 0x000f240000003900 */
[----:B----4-:R-:W-:-:S04]  /*1a90*/  LOP3.LUT R26, R20, UR4, RZ, 0xc0, !PT ;  /* 0x00000004141a7c12 */ /* 0x010fc8000f8ec0ff */
[----:B------:R-:W4:Y:S01]  /*1aa0*/  POPC R27, R26 ;  /* 0x0000001a001b7309 */ /* 0x000f220000000000 */
[----:B---3--:R-:W4:Y:S02]  /*1ab0*/  SHFL.IDX PT, R22, R24, R25, 0x1f ;  /* 0x00001f1918167589 */ /* 0x008f2400000e0000 */
[----:B----4-:R-:W-:-:S04]  /*1ac0*/  IADD3 R22, PT, PT, R22, R27, RZ ;  /* 0x0000001b16167210 */ /* 0x010fc80007ffe0ff */
[----:B------:R-:W-:-:S13]  /*1ad0*/  ISETP.GE.AND P1, PT, R22, 0x400, PT ;  /* 0x000004001600780c */ /* 0x000fda0003f26270 */
[----:B------:R-:W-:Y:S05]  /*1ae0*/  @!P1 BRA `(.L_x_38) ;  /* 0x00000000003c9947 */ /* 0x000fea0003800000 */
[----:B------:R-:W-:Y:S02]  /*1af0*/  VOTEU.ANY UR4, UPT, PT ;  /* 0x0000000000047886 */ /* 0x000fe400038e0100 */
[----:B------:R-:W3:Y:S08]  /*1b00*/  FLO.U32 R25, UR4 ;  /* 0x0000000400197d00 */ /* 0x000ef000080e0000 */
[----:B------:R-:W4:Y:S01]  /*1b10*/  POPC R23, UR4 ;  /* 0x0000000400177d09 */ /* 0x000f220008000000 */
[----:B---3--:R-:W-:-:S13]  /*1b20*/  ISETP.EQ.U32.AND P1, PT, R25, R2, PT ;  /* 0x000000021900720c */ /* 0x008fda0003f22070 */
[----:B----4-:R-:W3:Y:S01]  /*1b30*/  @P1 ATOMG.E.ADD.STRONG.GPU PT, R22, desc[UR8][R6.64], R23 ;  /* 0x80000017061619a8 */ /* 0x010ee200081ef108 */
[----:B------:R-:W-:-:S04]  /*1b40*/  LOP3.LUT R20, R20, UR4, RZ, 0xc0, !PT ;  /* 0x0000000414147c12 */ /* 0x000fc8000f8ec0ff */
[----:B------:R-:W4:Y:S01]  /*1b50*/  POPC R27, R20 ;  /* 0x00000014001b7309 */ /* 0x000f220000000000 */
[----:B---3--:R-:W4:Y:S02]  /*1b60*/  SHFL.IDX PT, R2, R22, R25, 0x1f ;  /* 0x00001f1916027589 */ /* 0x008f2400000e0000 */
[----:B----4-:R-:W-:-:S05]  /*1b70*/  IMAD.IADD R2, R2, 0x1, R27 ;  /* 0x0000000102027824 */ /* 0x010fca00078e021b */
[----:B------:R-:W-:-:S13]  /*1b80*/  ISETP.GT.AND P1, PT, R2, 0x3ff, PT ;  /* 0x000003ff0200780c */ /* 0x000fda0003f24270 */
[----:B------:R-:W-:Y:S05]  /*1b90*/  @P1 BRA `(.L_x_39) ;  /* 0x0000000000641947 */ /* 0x000fea0003800000 */
[----:B------:R-:W-:-:S04]  /*1ba0*/  IMAD R23, R3, 0x400, R2 ;  /* 0x0000040003177824 */ /* 0x000fc800078e0202 */
[----:B-1----:R-:W-:-:S05]  /*1bb0*/  IMAD.WIDE R22, R23, 0x4, R16 ;  /* 0x0000000417167825 */ /* 0x002fca00078e0210 */
[----:B------:R3:W-:Y:S01]  /*1bc0*/  STG.E desc[UR8][R22.64], R21 ;  /* 0x0000001516007986 */ /* 0x0007e2000c101908 */
[----:B------:R-:W-:Y:S05]  /*1bd0*/  BRA `(.L_x_39) ;  /* 0x0000000000547947 */ /* 0x000fea0003800000 */
.L_x_38:
[----:B------:R-:W-:-:S04]  /*1be0*/  IMAD R23, R3, 0x400, R22 ;  /* 0x0000040003177824 */ /* 0x000fc800078e0216 */
[----:B0-----:R-:W-:-:S05]  /*1bf0*/  IMAD.WIDE R22, R23, 0x4, R12 ;  /* 0x0000000417167825 */ /* 0x001fca00078e020c */
[----:B------:R0:W-:Y:S01]  /*1c00*/  STG.E desc[UR8][R22.64], R21 ;  /* 0x0000001516007986 */ /* 0x0001e2000c101908 */
[----:B------:R-:W-:Y:S05]  /*1c10*/  BRA `(.L_x_39) ;  /* 0x0000000000447947 */ /* 0x000fea0003800000 */
.L_x_37:
[----:B------:R-:W-:-:S13]  /*1c20*/  ISETP.NE.AND P1, PT, R2, R3, PT ;  /* 0x000000030200720c */ /* 0x000fda0003f25270 */
.L_x_36:
[----:B------:R-:W-:Y:S05]  /*1c30*/  BSYNC.RELIABLE B3 ;  /* 0x0000000000037941 */ /* 0x000fea0003800100 */
.L_x_35:
[----:B------:R-:W-:-:S13]  /*1c40*/  ISETP.LT.AND P2, PT, R2, 0x40, PT ;  /* 0x000000400200780c */ /* 0x000fda0003f41270 */
[----:B------:R-:W-:Y:S05]  /*1c50*/  @P1 BRA P2, `(.L_x_40) ;  /* 0x0000000000141947 */ /* 0x000fea0001000000 */
[----:B------:R-:W-:-:S13]  /*1c60*/  ISETP.NE.AND P1, PT, R2, -0x2, PT ;  /* 0xfffffffe0200780c */ /* 0x000fda0003f25270 */
[----:B------:R-:W-:Y:S05]  /*1c70*/  @P1 BRA `(.L_x_39) ;  /* 0x00000000002c1947 */ /* 0x000fea0003800000 */
[----:B------:R-:W-:-:S05]  /*1c80*/  IMAD.MOV.U32 R2, RZ, RZ, -0x2 ;  /* 0xfffffffeff027424 */ /* 0x000fca00078e00ff */
[----:B------:R3:W5:Y:S01]  /*1c90*/  ATOMG.E.CAS.STRONG.GPU PT, RZ, [R22], R2, R3 ;  /* 0x0000000216ff73a9 */ /* 0x00076200001ee103 */
[----:B------:R-:W-:Y:S05]  /*1ca0*/  BRA `(.L_x_39) ;  /* 0x0000000000207947 */ /* 0x000fea0003800000 */
.L_x_40:
[----:B------:R-:W-:Y:S01]  /*1cb0*/  ISETP.GT.AND P1, PT, R3, R2, PT ;  /* 0x000000020300720c */ /* 0x000fe20003f24270 */
[----:B------:R-:W-:-:S12]  /*1cc0*/  IMAD.MOV.U32 R25, RZ, RZ, 0x1 ;  /* 0x00000001ff197424 */ /* 0x000fd800078e00ff */
[----:B------:R-:W-:Y:S01]  /*1cd0*/  @!P1 IMAD R21, R3, 0x40, R2 ;  /* 0x0000004003159824 */ /* 0x000fe200078e0202 */
[----:B------:R-:W-:-:S03]  /*1ce0*/  @P1 LEA R23, R2, R3, 0x6 ;  /* 0x0000000302171211 */ /* 0x000fc600078e30ff */
[----:B--2---:R-:W-:-:S04]  /*1cf0*/  @!P1 IMAD.WIDE.U32 R20, R21, 0x4, R14 ;  /* 0x0000000415149825 */ /* 0x004fc800078e000e */
[----:B------:R-:W-:Y:S01]  /*1d00*/  @P1 IMAD.WIDE R22, R23, 0x4, R14 ;  /* 0x0000000417161825 */ /* 0x000fe200078e020e */
[----:B------:R4:W-:Y:S04]  /*1d10*/  @!P1 STG.E desc[UR8][R20.64], R25 ;  /* 0x0000001914009986 */ /* 0x0009e8000c101908 */
[----:B------:R4:W-:Y:S02]  /*1d20*/  @P1 STG.E desc[UR8][R22.64], R25 ;  /* 0x0000001916001986 */ /* 0x0009e4000c101908 */
.L_x_39:
[----:B------:R-:W-:Y:S05]  /*1d30*/  BSYNC.RECONVERGENT B2 ;  /* 0x0000000000027941 */ /* 0x000fea0003800200 */
.L_x_34:
[----:B------:R-:W-:Y:S01]  /*1d40*/  VIADD R19, R19, 0x200 ;  /* 0x0000020013137836 */ /* 0x000fe20000000000 */
[----:B------:R-:W-:Y:S06]  /*1d50*/  @P0 BRA `(.L_x_41) ;  /* 0xfffffff800f80947 */ /* 0x000fec000383ffff */
.L_x_33:
[----:B------:R-:W-:Y:S05]  /*1d60*/  BSYNC.RECONVERGENT B1 ;  /* 0x0000000000017941 */ /* 0x000fea0003800200 */
.L_x_32:
[----:B------:R-:W-:-:S13]  /*1d70*/  ISETP.GE.U32.AND P0, PT, R9, 0x180, PT ;  /* 0x000001800900780c */ /* 0x000fda0003f06070 */
[----:B------:R-:W-:Y:S05]  /*1d80*/  @!P0 BRA `(.L_x_31) ;  /* 0x0000001000548947 */ /* 0x000fea0003800000 */
[----:B------:R-:W3:Y:S01]  /*1d90*/  S2UR UR5, SR_CgaCtaId ;  /* 0x00000000000579c3 */ /* 0x000ee20000008800 */
[----:B------:R-:W-:Y:S01]  /*1da0*/  UMOV UR4, 0x400 ;  /* 0x0000040000047882 */ /* 0x000fe20000000000 */
[----:B------:R-:W-:Y:S01]  /*1db0*/  BSSY.RECONVERGENT B1, `(.L_x_42) ;  /* 0x000010d000017945 */ /* 0x000fe20003800200 */
[----:B------:R-:W-:-:S05]  /*1dc0*/  UIADD3 UR4, UPT, UPT, UR4, 0x4, URZ ;  /* 0x0000000404047890 */ /* 0x000fca000fffe0ff */
[----:B-1--4-:R-:W1:Y:S08]  /*1dd0*/  LDC.64 R16, c[0x0][0x3a0] ;  /* 0x0000e800ff107b82 */ /* 0x012e700000000a00 */
[----:B--2---:R-:W2:Y:S08]  /*1de0*/  LDC.64 R14, c[0x0][0x3b0] ;  /* 0x0000ec00ff0e7b82 */ /* 0x004eb00000000a00 */
[----:B0-----:R-:W0:Y:S01]  /*1df0*/  LDC.64 R12, c[0x0][0x390] ;  /* 0x0000e400ff0c7b82 */ /* 0x001e220000000a00 */
[----:B---3--:R-:W-:-:S06]  /*1e00*/  ULEA UR4, UR5, UR4, 0x18 ;  /* 0x0000000405047291 */ /* 0x008fcc000f8ec0ff */
[----:B------:R-:W-:Y:S01]  /*1e10*/  LEA R2, R8, UR4, 0x2 ;  /* 0x0000000408027c11 */ /* 0x000fe2000f8e10ff */
[----:B------:R-:W3:Y:S04]  /*1e20*/  LDC.64 R10, c[0x0][0x388] ;  /* 0x0000e200ff0a7b82 */ /* 0x000ee80000000a00 */
[----:B------:R-:W-:-:S07]  /*1e30*/  VIADD R2, R2, 0x400 ;  /* 0x0000040002027836 */ /* 0x000fce0000000000 */
.L_x_70:
[----:B0123--:R-:W3:Y:S01]  /*1e40*/  LDS R9, [R2+-0x400] ;  /* 0xfffc000002097984 */ /* 0x00fee20000000800 */
[----:B------:R-:W-:Y:S02]  /*1e50*/  IMAD.MOV.U32 R20, RZ, RZ, -0x1 ;  /* 0xffffffffff147424 */ /* 0x000fe400078e00ff */
[----:B------:R-:W-:Y:S02]  /*1e60*/  IMAD.MOV.U32 R21, RZ, RZ, R3 ;  /* 0x000000ffff157224 */ /* 0x000fe400078e0003 */
[----:B---3--:R-:W-:-:S05]  /*1e70*/  IMAD.WIDE R18, R9, 0x4, R10 ;  /* 0x0000000409127825 */ /* 0x008fca00078e020a */
[----:B------:R-:W3:Y:S01]  /*1e80*/  ATOMG.E.CAS.STRONG.GPU PT, R20, [R18], R20, R21 ;  /* 0x00000014121473a9 */ /* 0x000ee200001ee115 */
[----:B------:R-:W-:Y:S01]  /*1e90*/  IADD3 R8, PT, PT, R8, 0x200, RZ ;  /* 0x0000020008087810 */ /* 0x000fe20007ffe0ff */
[----:B------:R-:W-:Y:S04]  /*1ea0*/  BSSY.RECONVERGENT B2, `(.L_x_43) ;  /* 0x000003b000027945 */ /* 0x000fe80003800200 */
[----:B------:R-:W-:Y:S01]  /*1eb0*/  BSSY.RELIABLE B3, `(.L_x_44) ;  /* 0x0000029000037945 */ /* 0x000fe20003800100 */
[----:B------:R-:W-:Y:S02]  /*1ec0*/  PLOP3.LUT P0, PT, PT, PT, PT, 0x8, 0x80 ;  /* 0x000000000080781c */ /* 0x000fe40003f0e170 */
[----:B------:R-:W-:Y:S02]  /*1ed0*/  ISETP.GE.AND P1, PT, R8, UR10, PT ;  /* 0x0000000a08007c0c */ /* 0x000fe4000bf26270 */
        /* <DEDUP_REMOVED lines=15> */
[----:B----4-:R-:W-:-:S05]  /*1fd0*/  IMAD.IADD R22, R22, 0x1, R19 ;  /* 0x0000000116167824 */ /* 0x010fca00078e0213 */
[----:B------:R-:W-:-:S13]  /*1fe0*/  ISETP.GT.AND P0, PT, R22, 0x3ff, PT ;  /* 0x000003ff1600780c */ /* 0x000fda0003f04270 */
[----:B------:R-:W3:Y:S01]  /*1ff0*/  @!P0 LDC.64 R18, c[0x0][0x390] ;  /* 0x0000e400ff128b82 */ /* 0x000ee20000000a00 */
[----:B------:R-:W-:-:S04]  /*2000*/  @!P0 IMAD R23, R3, 0x400, R22 ;  /* 0x0000040003178824 */ /* 0x000fc800078e0216 */
[----:B---3--:R-:W-:-:S05]  /*2010*/  @!P0 IMAD.WIDE R18, R23, 0x4, R18 ;  /* 0x0000000417128825 */ /* 0x008fca00078e0212 */
[----:B------:R3:W-:Y:S01]  /*2020*/  @!P0 STG.E desc[UR8][R18.64], R9 ;  /* 0x0000000912008986 */ /* 0x0007e2000c101908 */
[----:B------:R-:W-:Y:S05]  /*2030*/  @!P0 BRA `(.L_x_47) ;  /* 0x0000000000848947 */ /* 0x000fea0003800000 */
[----:B------:R-:W-:Y:S02]  /*2040*/  VOTEU.ANY UR4, UPT, PT ;  /* 0x0000000000047886 */ /* 0x000fe400038e0100 */
[----:B------:R-:W4:Y:S08]  /*2050*/  FLO.U32 R23, UR4 ;  /* 0x0000000400177d00 */ /* 0x000f3000080e0000 */
[----:B---3--:R-:W3:Y:S01]  /*2060*/  POPC R19, UR4 ;  /* 0x0000000400137d09 */ /* 0x008ee20008000000 */
[----:B----4-:R-:W-:-:S13]  /*2070*/  ISETP.EQ.U32.AND P0, PT, R23, R20, PT ;  /* 0x000000141700720c */ /* 0x010fda0003f02070 */
[----:B---3--:R-:W3:Y:S01]  /*2080*/  @P0 ATOMG.E.ADD.STRONG.GPU PT, R20, desc[UR8][R6.64], R19 ;  /* 0x80000013061409a8 */ /* 0x008ee200081ef108 */
[----:B------:R-:W-:-:S06]  /*2090*/  LOP3.LUT R21, R21, UR4, RZ, 0xc0, !PT ;  /* 0x0000000415157c12 */ /* 0x000fcc000f8ec0ff */
        /* <DEDUP_REMOVED lines=9> */
.L_x_46:
[----:B------:R-:W-:-:S13]  /*2130*/  ISETP.NE.AND P0, PT, R20, R3, PT ;  /* 0x000000031400720c */ /* 0x000fda0003f05270 */
.L_x_45:
[----:B------:R-:W-:Y:S05]  /*2140*/  BSYNC.RELIABLE B3 ;  /* 0x0000000000037941 */ /* 0x000fea0003800100 */
.L_x_44:
[----:B------:R-:W-:-:S13]  /*2150*/  ISETP.GT.OR P0, PT, R20, 0x3f, !P0 ;  /* 0x0000003f1400780c */ /* 0x000fda0004704670 */
[----:B------:R-:W-:Y:S05]  /*2160*/  @P0 BRA `(.L_x_48) ;  /* 0x0000000000240947 */ /* 0x000fea0003800000 */
[----:B------:R-:W-:Y:S01]  /*2170*/  ISETP.GT.AND P0, PT, R3, R20, PT ;  /* 0x000000140300720c */ /* 0x000fe20003f04270 */
[----:B------:R-:W-:-:S12]  /*2180*/  IMAD.MOV.U32 R9, RZ, RZ, 0x1 ;  /* 0x00000001ff097424 */ /* 0x000fd800078e00ff */
[----:B------:R-:W-:Y:S01]  /*2190*/  @P0 IMAD R19, R20, 0x40, R3 ;  /* 0x0000004014130824 */ /* 0x000fe200078e0203 */
[----:B------:R-:W-:-:S03]  /*21a0*/  @!P0 LEA R21, R3, R20, 0x6 ;  /* 0x0000001403158211 */ /* 0x000fc600078e30ff */
[----:B--2---:R-:W-:-:S04]  /*21b0*/  @P0 IMAD.WIDE R18, R19, 0x4, R14 ;  /* 0x0000000413120825 */ /* 0x004fc800078e020e */
[----:B------:R-:W-:Y:S01]  /*21c0*/  @!P0 IMAD.WIDE.U32 R20, R21, 0x4, R14 ;  /* 0x0000000415148825 */ /* 0x000fe200078e000e */
[----:B------:R2:W-:Y:S04]  /*21d0*/  @P0 STG.E desc[UR8][R18.64], R9 ;  /* 0x0000000912000986 */ /* 0x0005e8000c101908 */
[----:B------:R2:W-:Y:S01]  /*21e0*/  @!P0 STG.E desc[UR8][R20.64], R9 ;  /* 0x0000000914008986 */ /* 0x0005e2000c101908 */
[----:B------:R-:W-:Y:S05]  /*21f0*/  BRA `(.L_x_47) ;  /* 0x0000000000147947 */ /* 0x000fea0003800000 */
.L_x_48:
[----:B------:R-:W-:-:S13]  /*2200*/  ISETP.NE.AND P0, PT, R20, -0x2, PT ;  /* 0xfffffffe1400780c */ /* 0x000fda0003f05270 */
[----:B------:R-:W-:Y:S05]  /*2210*/  @P0 BRA `(.L_x_47) ;  /* 0x00000000000c0947 */ /* 0x000fea0003800000 */
[----:B------:R-:W-:Y:S02]  /*2220*/  IMAD.MOV.U32 R20, RZ, RZ, -0x2 ;  /* 0xfffffffeff147424 */ /* 0x000fe400078e00ff */
[----:B------:R-:W-:-:S05]  /*2230*/  IMAD.MOV.U32 R21, RZ, RZ, R3 ;  /* 0x000000ffff157224 */ /* 0x000fca00078e0003 */
[----:B------:R3:W5:Y:S02]  /*2240*/  ATOMG.E.CAS.STRONG.GPU PT, RZ, [R18], R20, R21 ;  /* 0x0000001412ff73a9 */ /* 0x00076400001ee115 */
.L_x_47:
[----:B------:R-:W-:Y:S05]  /*2250*/  BSYNC.RECONVERGENT B2 ;  /* 0x0000000000027941 */ /* 0x000fea0003800200 */
.L_x_43:
[----:B--234-:R-:W2:Y:S01]  /*2260*/  LDS R9, [R2+-0x200] ;  /* 0xfffe000002097984 */ /* 0x01cea20000000800 */
[----:B------:R-:W-:Y:S02]  /*2270*/  IMAD.MOV.U32 R20, RZ, RZ, -0x1 ;  /* 0xffffffffff147424 */ /* 0x000fe400078e00ff */
[----:B------:R-:W-:Y:S02]  /*2280*/  IMAD.MOV.U32 R21, RZ, RZ, R3 ;  /* 0x000000ffff157224 */ /* 0x000fe400078e0003 */
[----:B--2---:R-:W-:-:S05]  /*2290*/  IMAD.WIDE R18, R9, 0x4, R10 ;  /* 0x0000000409127825 */ /* 0x004fca00078e020a */
[----:B------:R-:W2:Y:S01]  /*22a0*/  ATOMG.E.CAS.STRONG.GPU PT, R20, [R18], R20, R21 ;  /* 0x00000014121473a9 */ /* 0x000ea200001ee115 */
[----:B------:R-:W-:Y:S04]  /*22b0*/  BSSY.RECONVERGENT B2, `(.L_x_49) ;  /* 0x000003a000027945 */ /* 0x000fe80003800200 */
[----:B------:R-:W-:Y:S01]  /*22c0*/  BSSY.RELIABLE B3, `(.L_x_50) ;  /* 0x0000028000037945 */ /* 0x000fe20003800100 */
[----:B------:R-:W-:Y:S02]  /*22d0*/  PLOP3.LUT P0, PT, PT, PT, PT, 0x8, 0x80 ;  /* 0x000000000080781c */ /* 0x000fe40003f0e170 */
[----:B--2---:R-:W-:-:S13]  /*22e0*/  ISETP.NE.AND P2, PT, R20, -0x2, PT ;  /* 0xfffffffe1400780c */ /* 0x004fda0003f45270 */
[----:B------:R-:W-:Y:S05]  /*22f0*/  @!P2 BRA `(.L_x_51) ;  /* 0x000000000090a947 */ /* 0x000fea0003800000 */
[----:B------:R-:W-:-:S13]  /*2300*/  ISETP.NE.AND P0, PT, R20, -0x1, PT ;  /* 0xffffffff1400780c */ /* 0x000fda0003f05270 */
[----:B------:R-:W-:Y:S05]  /*2310*/  @!P0 BREAK.RELIABLE B3 ;  /* 0x0000000000038942 */ /* 0x000fea0003800100 */
[----:B------:R-:W-:Y:S05]  /*2320*/  @P0 BRA `(.L_x_52) ;  /* 0x0000000000800947 */ /* 0x000fea0003800000 */
[----:B------:R-:W2:Y:S01]  /*2330*/  S2R R23, SR_LANEID ;  /* 0x0000000000177919 */ /* 0x000ea20000000000 */
[----:B------:R-:W-:Y:S02]  /*2340*/  VOTEU.ANY UR4, UPT, PT ;  /* 0x0000000000047886 */ /* 0x000fe400038e0100 */
[----:B------:R-:W2:Y:S08]  /*2350*/  FLO.U32 R20, UR4 ;  /* 0x0000000400147d00 */ /* 0x000eb000080e0000 */
[----:B------:R-:W3:Y:S01]  /*2360*/  POPC R19, UR4 ;  /* 0x0000000400137d09 */ /* 0x000ee20008000000 */
[----:B--2---:R-:W-:-:S13]  /*2370*/  ISETP.EQ.U32.AND P0, PT, R20, R23, PT ;  /* 0x000000171400720c */ /* 0x004fda0003f02070 */
[----:B---3--:R-:W2:Y:S01]  /*2380*/  @P0 ATOMG.E.ADD.STRONG.GPU PT, R19, desc[UR8][R4.64], R19 ;  /* 0x80000013041309a8 */ /* 0x008ea200081ef108 */
[----:B------:R-:W3:Y:S02]  /*2390*/  S2R R22, SR_LTMASK ;  /* 0x0000000000167919 */ /* 0x000ee40000003900 */
[----:B---3--:R-:W-:-:S06]  /*23a0*/  LOP3.LUT R21, R22, UR4, RZ, 0xc0, !PT ;  /* 0x0000000416157c12 */ /* 0x008fcc000f8ec0ff */
[----:B------:R-:W3:Y:S01]  /*23b0*/  POPC R21, R21 ;  /* 0x0000001500157309 */ /* 0x000ee20000000000 */
[----:B--2---:R-:W3:Y:S02]  /*23c0*/  SHFL.IDX PT, R18, R19, R20, 0x1f ;  /* 0x00001f1413127589 */ /* 0x004ee400000e0000 */
[----:B---3--:R-:W-:-:S04]  /*23d0*/  IADD3 R18, PT, PT, R18, R21, RZ ;  /* 0x0000001512127210 */ /* 0x008fc80007ffe0ff */
[----:B------:R-:W-:-:S13]  /*23e0*/  ISETP.GE.AND P0, PT, R18, 0x400, PT ;  /* 0x000004001200780c */ /* 0x000fda0003f06270 */
[----:B------:R-:W-:Y:S05]  /*23f0*/  @!P0 BRA `(.L_x_53) ;  /* 0x00000000003c8947 */ /* 0x000fea0003800000 */
[----:B------:R-:W-:Y:S02]  /*2400*/  VOTEU.ANY UR4, UPT, PT ;  /* 0x0000000000047886 */ /* 0x000fe400038e0100 */
[----:B------:R-:W2:Y:S08]  /*2410*/  FLO.U32 R20, UR4 ;  /* 0x0000000400147d00 */ /* 0x000eb000080e0000 */
[----:B------:R-:W3:Y:S01]  /*2420*/  POPC R19, UR4 ;  /* 0x0000000400137d09 */ /* 0x000ee20008000000 */
[----:B--2---:R-:W-:-:S13]  /*2430*/  ISETP.EQ.U32.AND P0, PT, R20, R23, PT ;  /* 0x000000171400720c */ /* 0x004fda0003f02070 */
[----:B---3--:R-:W2:Y:S01]  /*2440*/  @P0 ATOMG.E.ADD.STRONG.GPU PT, R19, desc[UR8][R6.64], R19 ;  /* 0x80000013061309a8 */ /* 0x008ea200081ef108 */
[----:B------:R-:W-:-:S06]  /*2450*/  LOP3.LUT R21, R22, UR4, RZ, 0xc0, !PT ;  /* 0x0000000416157c12 */ /* 0x000fcc000f8ec0ff */
[----:B------:R-:W3:Y:S01]  /*2460*/  POPC R21, R21 ;  /* 0x0000001500157309 */ /* 0x000ee20000000000 */
[----:B--2---:R-:W3:Y:S02]  /*2470*/  SHFL.IDX PT, R18, R19, R20, 0x1f ;  /* 0x00001f1413127589 */ /* 0x004ee400000e0000 */
[----:B---3--:R-:W-:-:S05]  /*2480*/  IMAD.IADD R18, R18, 0x1, R21 ;  /* 0x0000000112127824 */ /* 0x008fca00078e0215 */
[----:B------:R-:W-:-:S13]  /*2490*/  ISETP.GT.AND P0, PT, R18, 0x3ff, PT ;  /* 0x000003ff1200780c */ /* 0x000fda0003f04270 */
[----:B------:R-:W-:Y:S05]  /*24a0*/  @P0 BRA `(.L_x_54) ;  /* 0x0000000000680947 */ /* 0x000fea0003800000 */
[----:B------:R-:W-:-:S04]  /*24b0*/  IMAD R19, R3, 0x400, R18 ;  /* 0x0000040003137824 */ /* 0x000fc800078e0212 */
[----:B-1----:R-:W-:-:S05]  /*24c0*/  IMAD.WIDE R18, R19, 0x4, R16 ;  /* 0x0000000413127825 */ /* 0x002fca00078e0210 */
[----:B------:R1:W-:Y:S01]  /*24d0*/  STG.E desc[UR8][R18.64], R9 ;  /* 0x0000000912007986 */ /* 0x0003e2000c101908 */
[----:B------:R-:W-:Y:S05]  /*24e0*/  BRA `(.L_x_54) ;  /* 0x0000000000587947 */ /* 0x000fea0003800000 */
.L_x_53:
[----:B------:R-:W-:-:S04]  /*24f0*/  IMAD R19, R3, 0x400, R18 ;  /* 0x0000040003137824 */ /* 0x000fc800078e0212 */
[----:B0-----:R-:W-:-:S05]  /*2500*/  IMAD.WIDE R18, R19, 0x4, R12 ;  /* 0x0000000413127825 */ /* 0x001fca00078e020c */
[----:B------:R4:W-:Y:S01]  /*2510*/  STG.E desc[UR8][R18.64], R9 ;  /* 0x0000000912007986 */ /* 0x0009e2000c101908 */
[----:B------:R-:W-:Y:S05]  /*2520*/  BRA `(.L_x_54) ;  /* 0x0000000000487947 */ /* 0x000fea0003800000 */
.L_x_52:
[----:B------:R-:W-:-:S13]  /*2530*/  ISETP.NE.AND P0, PT, R20, R3, PT ;  /* 0x000000031400720c */ /* 0x000fda0003f05270 */
.L_x_51:
[----:B------:R-:W-:Y:S05]  /*2540*/  BSYNC.RELIABLE B3 ;  /* 0x0000000000037941 */ /* 0x000fea0003800100 */
.L_x_50:
[----:B------:R-:W-:-:S13]  /*2550*/  ISETP.LT.AND P2, PT, R20, 0x40, PT ;  /* 0x000000401400780c */ /* 0x000fda0003f41270 */
[----:B------:R-:W-:Y:S05]  /*2560*/  @P0 BRA P2, `(.L_x_55) ;  /* 0x0000000000180947 */ /* 0x000fea0001000000 */
[----:B------:R-:W-:-:S13]  /*2570*/  ISETP.NE.AND P0, PT, R20, -0x2, PT ;  /* 0xfffffffe1400780c */ /* 0x000fda0003f05270 */
[----:B------:R-:W-:Y:S05]  /*2580*/  @P0 BRA `(.L_x_54) ;  /* 0x0000000000300947 */ /* 0x000fea0003800000 */
[----:B------:R-:W-:Y:S02]  /*2590*/  IMAD.MOV.U32 R20, RZ, RZ, -0x2 ;  /* 0xfffffffeff147424 */ /* 0x000fe400078e00ff */
[----:B------:R-:W-:-:S05]  /*25a0*/  IMAD.MOV.U32 R21, RZ, RZ, R3 ;  /* 0x000000ffff157224 */ /* 0x000fca00078e0003 */
[----:B------:R3:W5:Y:S01]  /*25b0*/  ATOMG.E.CAS.STRONG.GPU PT, RZ, [R18], R20, R21 ;  /* 0x0000001412ff73a9 */ /* 0x00076200001ee115 */
[----:B------:R-:W-:Y:S05]  /*25c0*/  BRA `(.L_x_54) ;  /* 0x0000000000207947 */ /* 0x000fea0003800000 */
.L_x_55:
[----:B------:R-:W-:Y:S01]  /*25d0*/  ISETP.GT.AND P0, PT, R3, R20, PT ;  /* 0x000000140300720c */ /* 0x000fe20003f04270 */
[----:B------:R-:W-:-:S12]  /*25e0*/  IMAD.MOV.U32 R9, RZ, RZ, 0x1 ;  /* 0x00000001ff097424 */ /* 0x000fd800078e00ff */
[----:B------:R-:W-:Y:S01]  /*25f0*/  @!P0 LEA R19, R3, R20, 0x6 ;  /* 0x0000001403138211 */ /* 0x000fe200078e30ff */
[----:B------:R-:W-:-:S04]  /*2600*/  @P0 IMAD R21, R20, 0x40, R3 ;  /* 0x0000004014150824 */ /* 0x000fc800078e0203 */
[----:B------:R-:W-:-:S04]  /*2610*/  @!P0 IMAD.WIDE.U32 R18, R19, 0x4, R14 ;  /* 0x0000000413128825 */ /* 0x000fc800078e000e */
[----:B------:R-:W-:Y:S01]  /*2620*/  @P0 IMAD.WIDE R20, R21, 0x4, R14 ;  /* 0x0000000415140825 */ /* 0x000fe200078e020e */
[----:B------:R2:W-:Y:S04]  /*2630*/  @!P0 STG.E desc[UR8][R18.64], R9 ;  /* 0x0000000912008986 */ /* 0x0005e8000c101908 */
[----:B------:R2:W-:Y:S02]  /*2640*/  @P0 STG.E desc[UR8][R20.64], R9 ;  /* 0x0000000914000986 */ /* 0x0005e4000c101908 */
.L_x_54:
[----:B------:R-:W-:Y:S05]  /*2650*/  BSYNC.RECONVERGENT B2 ;  /* 0x0000000000027941 */ /* 0x000fea0003800200 */
.L_x_49:
[----:B-12-4-:R-:W1:Y:S01]  /*2660*/  LDS R9, [R2] ;  /* 0x0000000002097984 */ /* 0x016e620000000800 */
[----:B---3--:R-:W-:Y:S02]  /*2670*/  IMAD.MOV.U32 R20, RZ, RZ, -0x1 ;  /* 0xffffffffff147424 */ /* 0x008fe400078e00ff */
[----:B------:R-:W-:Y:S02]  /*2680*/  IMAD.MOV.U32 R21, RZ, RZ, R3 ;  /* 0x000000ffff157224 */ /* 0x000fe400078e0003 */
[----:B-1----:R-:W-:-:S05]  /*2690*/  IMAD.WIDE R18, R9, 0x4, R10 ;  /* 0x0000000409127825 */ /* 0x002fca00078e020a */
        /* <DEDUP_REMOVED lines=9> */
[----:B------:R-:W1:Y:S01]  /*2730*/  S2R R23, SR_LANEID ;  /* 0x0000000000177919 */ /* 0x000e620000000000 */
[----:B------:R-:W-:Y:S02]  /*2740*/  VOTEU.ANY UR4, UPT, PT ;  /* 0x0000000000047886 */ /* 0x000fe400038e0100 */
[----:B------:R-:W1:Y:S08]  /*2750*/  FLO.U32 R20, UR4 ;  /* 0x0000000400147d00 */ /* 0x000e7000080e0000 */
[----:B------:R-:W2:Y:S01]  /*2760*/  POPC R19, UR4 ;  /* 0x0000000400137d09 */ /* 0x000ea20008000000 */
[----:B-1----:R-:W-:-:S13]  /*2770*/  ISETP.EQ.U32.AND P0, PT, R20, R23, PT ;  /* 0x000000171400720c */ /* 0x002fda0003f02070 */
[----:B--2---:R-:W2:Y:S01]  /*2780*/  @P0 ATOMG.E.ADD.STRONG.GPU PT, R19, desc[UR8][R4.64], R19 ;  /* 0x80000013041309a8 */ /* 0x004ea200081ef108 */
[----:B------:R-:W1:Y:S02]  /*2790*/  S2R R22, SR_LTMASK ;  /* 0x0000000000167919 */ /* 0x000e640000003900 */
[----:B-1----:R-:W-:-:S06]  /*27a0*/  LOP3.LUT R21, R22, UR4, RZ, 0xc0, !PT ;  /* 0x0000000416157c12 */ /* 0x002fcc000f8ec0ff */
[----:B------:R-:W1:Y:S01]  /*27b0*/  POPC R21, R21 ;  /* 0x0000001500157309 */ /* 0x000e620000000000 */
[----:B--2---:R-:W1:Y:S02]  /*27c0*/  SHFL.IDX PT, R18, R19, R20, 0x1f ;  /* 0x00001f1413127589 */ /* 0x004e6400000e0000 */
[----:B-1----:R-:W-:-:S05]  /*27d0*/  IMAD.IADD R18, R18, 0x1, R21 ;  /* 0x0000000112127824 */ /* 0x002fca00078e0215 */
[----:B------:R-:W-:-:S13]  /*27e0*/  ISETP.GE.AND P0, PT, R18, 0x400, PT ;  /* 0x000004001200780c */ /* 0x000fda0003f06270 */
[----:B------:R-:W-:Y:S05]  /*27f0*/  @!P0 BRA `(.L_x_60) ;  /* 0x00000000003c8947 */ /* 0x000fea0003800000 */
[----:B------:R-:W-:Y:S02]  /*2800*/  VOTEU.ANY UR4, UPT, PT ;  /* 0x0000000000047886 */ /* 0x000fe400038e0100 */
[----:B------:R-:W1:Y:S08]  /*2810*/  FLO.U32 R20, UR4 ;  /* 0x0000000400147d00 */ /* 0x000e7000080e0000 */
[----:B------:R-:W2:Y:S01]  /*2820*/  POPC R19, UR4 ;  /* 0x0000000400137d09 */ /* 0x000ea20008000000 */
[----:B-1----:R-:W-:-:S13]  /*2830*/  ISETP.EQ.U32.AND P0, PT, R20, R23, PT ;  /* 0x000000171400720c */ /* 0x002fda0003f02070 */
[----:B--2---:R-:W2:Y:S01]  /*2840*/  @P0 ATOMG.E.ADD.STRONG.GPU PT, R19, desc[UR8][R6.64], R19 ;  /* 0x80000013061309a8 */ /* 0x004ea200081ef108 */
[----:B------:R-:W-:-:S06]  /*2850*/  LOP3.LUT R21, R22, UR4, RZ, 0xc0, !PT ;  /* 0x0000000416157c12 */ /* 0x000fcc000f8ec0ff */
[----:B------:R-:W1:Y:S01]  /*2860*/  POPC R21, R21 ;  /* 0x0000001500157309 */ /* 0x000e620000000000 */
[----:B--2---:R-:W1:Y:S02]  /*2870*/  SHFL.IDX PT, R18, R19, R20, 0x1f ;  /* 0x00001f1413127589 */ /* 0x004e6400000e0000 */
[----:B-1----:R-:W-:-:S04]  /*2880*/  IADD3 R18, PT, PT, R18, R21, RZ ;  /* 0x0000001512127210 */ /* 0x002fc80007ffe0ff */
[----:B------:R-:W-:-:S13]  /*2890*/  ISETP.GT.AND P0, PT, R18, 0x3ff, PT ;  /* 0x000003ff1200780c */ /* 0x000fda0003f04270 */
[----:B------:R-:W-:Y:S05]  /*28a0*/  @P0 BRA `(.L_x_61) ;  /* 0x0000000000680947 */ /* 0x000fea0003800000 */
[----:B------:R-:W-:-:S04]  /*28b0*/  IMAD R19, R3, 0x400, R18 ;  /* 0x0000040003137824 */ /* 0x000fc800078e0212 */
[----:B------:R-:W-:-:S05]  /*28c0*/  IMAD.WIDE R18, R19, 0x4, R16 ;  /* 0x0000000413127825 */ /* 0x000fca00078e0210 */
[----:B------:R1:W-:Y:S01]  /*28d0*/  STG.E desc[UR8][R18.64], R9 ;  /* 0x0000000912007986 */ /* 0x0003e2000c101908 */
[----:B------:R-:W-:Y:S05]  /*28e0*/  BRA `(.L_x_61) ;  /* 0x0000000000587947 */ /* 0x000fea0003800000 */
.L_x_60:
[----:B------:R-:W-:-:S04]  /*28f0*/  IMAD R19, R3, 0x400, R18 ;  /* 0x0000040003137824 */ /* 0x000fc800078e0212 */
[----:B0-----:R-:W-:-:S05]  /*2900*/  IMAD.WIDE R18, R19, 0x4, R12 ;  /* 0x0000000413127825 */ /* 0x001fca00078e020c */
[----:B------:R2:W-:Y:S01]  /*2910*/  STG.E desc[UR8][R18.64], R9 ;  /* 0x0000000912007986 */ /* 0x0005e2000c101908 */
[----:B------:R-:W-:Y:S05]  /*2920*/  BRA `(.L_x_61) ;  /* 0x0000000000487947 */ /* 0x000fea0003800000 */
.L_x_59:
[----:B------:R-:W-:-:S13]  /*2930*/  ISETP.NE.AND P0, PT, R20, R3, PT ;  /* 0x000000031400720c */ /* 0x000fda0003f05270 */
.L_x_58:
[----:B------:R-:W-:Y:S05]  /*2940*/  BSYNC.RELIABLE B3 ;  /* 0x0000000000037941 */ /* 0x000fea0003800100 */
.L_x_57:
        /* <DEDUP_REMOVED lines=8> */
.L_x_62:
[----:B------:R-:W-:Y:S01]  /*29d0*/  ISETP.GT.AND P0, PT, R3, R20, PT ;  /* 0x000000140300720c */ /* 0x000fe20003f04270 */
[----:B------:R-:W-:-:S12]  /*29e0*/  IMAD.MOV.U32 R9, RZ, RZ, 0x1 ;  /* 0x00000001ff097424 */ /* 0x000fd800078e00ff */
[----:B------:R-:W-:Y:S01]  /*29f0*/  @!P0 IMAD R19, R3, 0x40, R20 ;  /* 0x0000004003138824 */ /* 0x000fe200078e0214 */
[----:B------:R-:W-:-:S03]  /*2a00*/  @P0 LEA R21, R20, R3, 0x6 ;  /* 0x0000000314150211 */ /* 0x000fc600078e30ff */
[----:B------:R-:W-:-:S04]  /*2a10*/  @!P0 IMAD.WIDE.U32 R18, R19, 0x4, R14 ;  /* 0x0000000413128825 */ /* 0x000fc800078e000e */
[----:B------:R-:W-:Y:S01]  /*2a20*/  @P0 IMAD.WIDE R20, R21, 0x4, R14 ;  /* 0x0000000415140825 */ /* 0x000fe200078e020e */
[----:B------:R3:W-:Y:S04]  /*2a30*/  @!P0 STG.E desc[UR8][R18.64], R9 ;  /* 0x0000000912008986 */ /* 0x0007e8000c101908 */
[----:B------:R3:W-:Y:S02]  /*2a40*/  @P0 STG.E desc[UR8][R20.64], R9 ;  /* 0x0000000914000986 */ /* 0x0007e4000c101908 */
.L_x_61:
[----:B------:R-:W-:Y:S05]  /*2a50*/  BSYNC.RECONVERGENT B2 ;  /* 0x0000000000027941 */ /* 0x000fea0003800200 */
.L_x_56:
[----:B-123--:R-:W1:Y:S01]  /*2a60*/  LDS R9, [R2+0x200] ;  /* 0x0002000002097984 */ /* 0x00ee620000000800 */
[----:B----4-:R-:W-:Y:S02]  /*2a70*/  IMAD.MOV.U32 R20, RZ, RZ, -0x1 ;  /* 0xffffffffff147424 */ /* 0x010fe400078e00ff */
        /* <DEDUP_REMOVED lines=32> */
[----:B-1----:R-:W-:-:S05]  /*2c80*/  IMAD.IADD R18, R18, 0x1, R21 ;  /* 0x0000000112127824 */ /* 0x002fca00078e0215 */
[----:B------:R-:W-:-:S13]  /*2c90*/  ISETP.GT.AND P0, PT, R18, 0x3ff, PT ;  /* 0x000003ff1200780c */ /* 0x000fda0003f04270 */
[----:B------:R-:W-:Y:S05]  /*2ca0*/  @P0 BRA `(.L_x_68) ;  /* 0x0000000000680947 */ /* 0x000fea0003800000 */
[----:B------:R-:W-:-:S05]  /*2cb0*/  LEA R19, R3, R18, 0xa ;  /* 0x0000001203137211 */ /* 0x000fca00078e50ff */
[----:B------:R-:W-:-:S05]  /*2cc0*/  IMAD.WIDE R18, R19, 0x4, R16 ;  /* 0x0000000413127825 */ /* 0x000fca00078e0210 */
[----:B------:R1:W-:Y:S01]  /*2cd0*/  STG.E desc[UR8][R18.64], R9 ;  /* 0x0000000912007986 */ /* 0x0003e2000c101908 */
[----:B------:R-:W-:Y:S05]  /*2ce0*/  BRA `(.L_x_68) ;  /* 0x0000000000587947 */ /* 0x000fea0003800000 */
.L_x_67:
[----:B------:R-:W-:-:S04]  /*2cf0*/  IMAD R19, R3, 0x400, R18 ;  /* 0x0000040003137824 */ /* 0x000fc800078e0212 */
[----:B0-----:R-:W-:-:S05]  /*2d00*/  IMAD.WIDE R18, R19, 0x4, R12 ;  /* 0x0000000413127825 */ /* 0x001fca00078e020c */
[----:B------:R0:W-:Y:S01]  /*2d10*/  STG.E desc[UR8][R18.64], R9 ;  /* 0x0000000912007986 */ /* 0x0001e2000c101908 */
[----:B------:R-:W-:Y:S05]  /*2d20*/  BRA `(.L_x_68) ;  /* 0x0000000000487947 */ /* 0x000fea0003800000 */
.L_x_66:
[----:B------:R-:W-:-:S13]  /*2d30*/  ISETP.NE.AND P0, PT, R20, R3, PT ;  /* 0x000000031400720c */ /* 0x000fda0003f05270 */
.L_x_65:
[----:B------:R-:W-:Y:S05]  /*2d40*/  BSYNC.RELIABLE B3 ;  /* 0x0000000000037941 */ /* 0x000fea0003800100 */
.L_x_64:
        /* <DEDUP_REMOVED lines=8> */
.L_x_69:
[----:B------:R-:W-:Y:S01]  /*2dd0*/  ISETP.GT.AND P0, PT, R3, R20, PT ;  /* 0x000000140300720c */ /* 0x000fe20003f04270 */
[----:B------:R-:W-:-:S12]  /*2de0*/  HFMA2 R9, -RZ, RZ, 0, 5.9604644775390625e-08 ;  /* 0x00000001ff097431 */ /* 0x000fd800000001ff */
[----:B------:R-:W-:Y:S02]  /*2df0*/  @!P0 IMAD R19, R3, 0x40, R20 ;  /* 0x0000004003138824 */ /* 0x000fe400078e0214 */
[----:B------:R-:W-:Y:S02]  /*2e00*/  @P0 IMAD R21, R20, 0x40, R3 ;  /* 0x0000004014150824 */ /* 0x000fe400078e0203 */
[----:B------:R-:W-:-:S04]  /*2e10*/  @!P0 IMAD.WIDE.U32 R18, R19, 0x4, R14 ;  /* 0x0000000413128825 */ /* 0x000fc800078e000e */
[----:B------:R-:W-:Y:S01]  /*2e20*/  @P0 IMAD.WIDE R20, R21, 0x4, R14 ;  /* 0x0000000415140825 */ /* 0x000fe200078e020e */
[----:B------:R2:W-:Y:S04]  /*2e30*/  @!P0 STG.E desc[UR8][R18.64], R9 ;  /* 0x0000000912008986 */ /* 0x0005e8000c101908 */
[----:B------:R2:W-:Y:S02]  /*2e40*/  @P0 STG.E desc[UR8][R20.64], R9 ;  /* 0x0000000914000986 */ /* 0x0005e4000c101908 */
.L_x_68:
[----:B------:R-:W-:Y:S05]  /*2e50*/  BSYNC.RECONVERGENT B2 ;  /* 0x0000000000027941 */ /* 0x000fea0003800200 */
.L_x_63:
[----:B------:R-:W-:Y:S01]  /*2e60*/  VIADD R2, R2, 0x800 ;  /* 0x0000080002027836 */ /* 0x000fe20000000000 */
[----:B------:R-:W-:Y:S06]  /*2e70*/  @!P1 BRA `(.L_x_70) ;  /* 0xffffffec00f09947 */ /* 0x000fec000383ffff */
[----:B------:R-:W-:Y:S05]  /*2e80*/  BSYNC.RECONVERGENT B1 ;  /* 0x0000000000017941 */ /* 0x000fea0003800200 */
.L_x_42:
[----:B------:R-:W-:Y:S05]  /*2e90*/  BRA `(.L_x_31) ;  /* 0x0000000000107947 */ /* 0x000fea0003800000 */
.L_x_30:
[----:B------:R-:W0:Y:S01]  /*2ea0*/  LDS R3, [UR4] ;  /* 0x00000004ff037984 */ /* 0x000e220008000800 */
[----:B------:R-:W-:Y:S02]  /*2eb0*/  IMAD.MOV.U32 R5, RZ, RZ, -0x2 ;  /* 0xfffffffeff057424 */ /* 0x000fe400078e00ff */
[----:B0-----:R-:W-:-:S05]  /*2ec0*/  IMAD.WIDE R12, R3, 0x4, R12 ;  /* 0x00000004030c7825 */ /* 0x001fca00078e020c */
[----:B------:R0:W-:Y:S02]  /*2ed0*/  STG.E desc[UR8][R12.64], R5 ;  /* 0x000000050c007986 */ /* 0x0001e4000c101908 */
.L_x_31:
[----:B------:R-:W-:Y:S05]  /*2ee0*/  BSYNC.RECONVERGENT B0 ;  /* 0x0000000000007941 */ /* 0x000fea0003800200 */
.L_x_29:
[----:B------:R-:W-:Y:S05]  /*2ef0*/  WARPSYNC.ALL ;  /* 0x0000000000007948 */ /* 0x000fea0003800000 */
[----:B------:R-:W-:Y:S01]  /*2f00*/  ISETP.NE.AND P1, PT, R0, RZ, PT ;  /* 0x000000ff0000720c */ /* 0x000fe20003f25270 */
[----:B------:R-:W-:-:S12]  /*2f10*/  BSSY.RECONVERGENT B0, `(.L_x_71) ;  /* 0x000000c000007945 */ /* 0x000fd80003800200 */
[----:B------:R-:W-:Y:S05]  /*2f20*/  @P1 BRA `(.L_x_72) ;  /* 0x0000000000281947 */ /* 0x000fea0003800000 */
[----:B------:R-:W1:Y:S01]  /*2f30*/  S2UR UR5, SR_CgaCtaId ;  /* 0x00000000000579c3 */ /* 0x000e620000008800 */
[----:B------:R-:W-:-:S07]  /*2f40*/  UMOV UR4, 0x400 ;  /* 0x0000040000047882 */ /* 0x000fce0000000000 */
[----:B0--3--:R-:W0:Y:S01]  /*2f50*/  LDC.64 R2, c[0x0][0x398] ;  /* 0x0000e600ff027b82 */ /* 0x009e220000000a00 */
[----:B-1----:R-:W-:-:S09]  /*2f60*/  ULEA UR4, UR5, UR4, 0x18 ;  /* 0x0000000405047291 */ /* 0x002fd2000f8ec0ff */
[----:B------:R-:W0:Y:S02]  /*2f70*/  LDS R5, [UR4+0x18] ;  /* 0x00001804ff057984 */ /* 0x000e240008000800 */
[----:B0-----:R-:W-:-:S05]  /*2f80*/  IMAD.WIDE R2, R5, 0x4, R2 ;  /* 0x0000000405027825 */ /* 0x001fca00078e0202 */
[----:B------:R-:W3:Y:S02]  /*2f90*/  LDG.E R0, desc[UR8][R2.64] ;  /* 0x0000000802007981 */ /* 0x000ee4000c1e1900 */
[----:B---3--:R-:W-:-:S13]  /*2fa0*/  ISETP.GE.AND P0, PT, R0, 0x400, PT ;  /* 0x000004000000780c */ /* 0x008fda0003f06270 */
[----:B------:R-:W-:-:S05]  /*2fb0*/  @P0 IMAD.MOV.U32 R5, RZ, RZ, 0x3ff ;  /* 0x000003ffff050424 */ /* 0x000fca00078e00ff */
[----:B------:R0:W-:Y:S02]  /*2fc0*/  @P0 STG.E desc[UR8][R2.64], R5 ;  /* 0x0000000502000986 */ /* 0x0001e4000c101908 */
.L_x_72:
[----:B------:R-:W-:Y:S05]  /*2fd0*/  BSYNC.RECONVERGENT B0 ;  /* 0x0000000000007941 */ /* 0x000fea0003800200 */
.L_x_71:
[----:B------:R-:W-:Y:S06]  /*2fe0*/  BAR.SYNC.DEFER_BLOCKING 0x0 ;  /* 0x0000000000007b1d */ /* 0x000fec0000010000 */
[----:B------:R-:W-:Y:S04]  /*2ff0*/  BSSY.RECONVERGENT B0, `(.L_x_73) ;  /* 0x000000c000007945 */ /* 0x000fe80003800200 */
        /* <DEDUP_REMOVED lines=11> */
.L_x_74:
[----:B------:R-:W-:Y:S05]  /*30b0*/  BSYNC.RECONVERGENT B0 ;  /* 0x0000000000007941 */ /* 0x000fea0003800200 */
.L_x_73:
[----:B------:R-:W-:Y:S06]  /*30c0*/  BAR.SYNC.DEFER_BLOCKING 0x0 ;  /* 0x0000000000007b1d */ /* 0x000fec0000010000 */
[----:B------:R-:W-:Y:S05]  /*30d0*/  EXIT ;  /* 0x000000000000794d */ /* 0x000fea0003800000 */
.L_x_75:
[----:B------:R-:W-:-:S00]  /*30e0*/  BRA `(.L_x_75) ;  /* 0xfffffffc00fc7947 */ /* 0x000fc0000383ffff */
[----:B------:R-:W-:-:S00]  /*30f0*/  NOP ;  /* 0x0000000000007918 */ /* 0x000fc00000000000 */
        /* <DEDUP_REMOVED lines=8> */
.L_x_76:


//--------------------- .nv.shared._Z6DBSCANPdPiS0_S0_S0_S0_S0_ --------------------------
	.section	.nv.shared._Z6DBSCANPdPiS0_S0_S0_S0_S0_,"aw",@nobits
	.sectionflags	@""
	.align	4
.nv.shared._Z6DBSCANPdPiS0_S0_S0_S0_S0_:
	.zero		1056


//--------------------- .nv.shared.reserved.0     --------------------------
	.section	.nv.shared.reserved.0,"aw",@nobits
	.weak		__nv_reservedSMEM_offset_0_alias
	.size		__nv_reservedSMEM_offset_0_alias, 0, 64
	.other		__nv_reservedSMEM_offset_0_alias,@"STO_CUDA_RESERVED_SHARED STV_DEFAULT"
__nv_reservedSMEM_offset_0_alias:
	.zero		0
	.zero		64


//--------------------- .nv.constant0._Z6DBSCANPdPiS0_S0_S0_S0_S0_ --------------------------
	.section	.nv.constant0._Z6DBSCANPdPiS0_S0_S0_S0_S0_,"a",@progbits
	.sectionflags	@""
	.align	4
.nv.constant0._Z6DBSCANPdPiS0_S0_S0_S0_S0_:
	.zero		952


//--------------------- SYMBOLS --------------------------

	.type		.nv.reservedSmem.offset0,@object
	.size		.nv.reservedSmem.offset0,0x4
	.type		.nv.reservedSmem.cap,@object
	.size		.nv.reservedSmem.cap,0x4
